//
// Generated by NVIDIA NVVM Compiler
//
// Compiler Build ID: CL-36424714
// Cuda compilation tools, release 13.0, V13.0.88
// Based on NVVM 20.0.0
//

.version 9.0
.target sm_100
.address_size 64

	// .globl	_Z8cuda_fftIiEvPT_mS1_S1_
.extern .func  (.param .b64 func_retval0) malloc
(
	.param .b64 malloc_param_0
)
;
.extern .func free
(
	.param .b64 free_param_0
)
;
.extern .func __assertfail
(
	.param .b64 __assertfail_param_0,
	.param .b64 __assertfail_param_1,
	.param .b32 __assertfail_param_2,
	.param .b64 __assertfail_param_3,
	.param .b64 __assertfail_param_4
)
;
.global .align 1 .b8 __unnamed_1[79] = {118, 111, 105, 100, 32, 99, 117, 100, 97, 95, 102, 102, 116, 40, 70, 105, 101, 108, 100, 84, 32, 42, 44, 32, 117, 110, 115, 105, 103, 110, 101, 100, 32, 108, 111, 110, 103, 44, 32, 70, 105, 101, 108, 100, 84, 32, 42, 44, 32, 70, 105, 101, 108, 100, 84, 32, 42, 41, 32, 91, 119, 105, 116, 104, 32, 70, 105, 101, 108, 100, 84, 32, 61, 32, 105, 110, 116, 93};
.global .align 1 .b8 $str[21] = {108, 101, 110, 103, 116, 104, 32, 61, 61, 32, 49, 117, 108, 60, 60, 108, 111, 103, 95, 109};
.global .align 1 .b8 $str$1[27] = {47, 116, 109, 112, 47, 115, 97, 115, 115, 95, 99, 117, 95, 100, 112, 57, 108, 57, 54, 95, 57, 47, 107, 46, 99, 117};
.global .align 1 .b8 $str$2[18] = {110, 32, 61, 61, 32, 40, 49, 117, 32, 60, 60, 32, 108, 111, 103, 110, 41};

.visible .entry _Z8cuda_fftIiEvPT_mS1_S1_(
	.param .u64 .ptr .align 1 _Z8cuda_fftIiEvPT_mS1_S1__param_0,
	.param .u64 _Z8cuda_fftIiEvPT_mS1_S1__param_1,
	.param .u64 .ptr .align 1 _Z8cuda_fftIiEvPT_mS1_S1__param_2,
	.param .u64 .ptr .align 1 _Z8cuda_fftIiEvPT_mS1_S1__param_3
)
{
	.reg .pred 	%p<36>;
	.reg .b16 	%rs<2>;
	.reg .b32 	%r<168>;
	.reg .b32 	%f<47>;
	.reg .b64 	%rd<225>;

	ld.param.u64 	%rd64, [_Z8cuda_fftIiEvPT_mS1_S1__param_0];
	ld.param.u64 	%rd63, [_Z8cuda_fftIiEvPT_mS1_S1__param_1];
	ld.param.u64 	%rd65, [_Z8cuda_fftIiEvPT_mS1_S1__param_2];
	ld.param.u64 	%rd66, [_Z8cuda_fftIiEvPT_mS1_S1__param_3];
	cvta.to.global.u64 	%rd1, %rd64;
	cvta.to.global.u64 	%rd2, %rd66;
	cvta.to.global.u64 	%rd3, %rd65;
	mov.u32 	%r21, %ctaid.x;
	mov.u32 	%r22, %ntid.x;
	mov.u32 	%r23, %tid.x;
	mad.lo.s32 	%r24, %r21, %r22, %r23;
	shr.u64 	%rd4, %rd63, 10;
	cvt.s64.s32 	%rd5, %r24;
	cvt.rn.f32.u64 	%f1, %rd63;
	setp.eq.s64 	%p1, %rd63, 0;
	selp.f32 	%f2, 0fC1B80000, 0f00000000, %p1;
	mov.b32 	%r25, %f1;
	add.s32 	%r26, %r25, -1060439283;
	and.b32  	%r27, %r26, -8388608;
	sub.s32 	%r28, %r25, %r27;
	mov.b32 	%f3, %r28;
	cvt.rn.f32.s32 	%f4, %r27;
	fma.rn.f32 	%f5, %f4, 0f34000000, %f2;
	add.f32 	%f6, %f3, 0fBF800000;
	fma.rn.f32 	%f7, %f6, 0f3DC6B27F, 0fBE2C7F30;
	fma.rn.f32 	%f8, %f7, %f6, 0f3E2FCF2A;
	fma.rn.f32 	%f9, %f8, %f6, 0fBE374E43;
	fma.rn.f32 	%f10, %f9, %f6, 0f3E520BF4;
	fma.rn.f32 	%f11, %f10, %f6, 0fBE763C8B;
	fma.rn.f32 	%f12, %f11, %f6, 0f3E93BF99;
	fma.rn.f32 	%f13, %f12, %f6, 0fBEB8AA49;
	fma.rn.f32 	%f14, %f13, %f6, 0f3EF6384A;
	fma.rn.f32 	%f15, %f14, %f6, 0fBF38AA3B;
	mul.f32 	%f16, %f6, %f15;
	mul.f32 	%f17, %f6, %f16;
	fma.rn.f32 	%f18, %f6, 0f3FB8AA3B, %f17;
	add.f32 	%f19, %f5, %f18;
	setp.gt.u32 	%p2, %r25, 2139095039;
	fma.rn.f32 	%f20, %f1, 0f7F800000, 0f7F800000;
	selp.f32 	%f21, %f20, %f19, %p2;
	selp.f32 	%f22, 0fFF800000, %f21, %p1;
	cvt.rzi.u64.f32 	%rd6, %f22;
	cvt.u32.u64 	%r29, %rd6;
	mov.b64 	%rd67, 1;
	shl.b64 	%rd68, %rd67, %r29;
	setp.eq.s64 	%p3, %rd63, %rd68;
	@%p3 bra 	$L__BB0_2;
	mov.u64 	%rd69, $str;
	cvta.global.u64 	%rd70, %rd69;
	mov.u64 	%rd71, $str$1;
	cvta.global.u64 	%rd72, %rd71;
	mov.u64 	%rd73, __unnamed_1;
	cvta.global.u64 	%rd74, %rd73;
	{ // callseq 0, 0
	.param .b64 param0;
	st.param.b64 	[param0], %rd70;
	.param .b64 param1;
	st.param.b64 	[param1], %rd72;
	.param .b32 param2;
	st.param.b32 	[param2], 56;
	.param .b64 param3;
	st.param.b64 	[param3], %rd74;
	.param .b64 param4;
	st.param.b64 	[param4], 1;
	call.uni 
	__assertfail, 
	(
	param0, 
	param1, 
	param2, 
	param3, 
	param4
	);
	} // callseq 0
$L__BB0_2:
	mad.lo.s64 	%rd75, %rd4, %rd5, %rd4;
	setp.gt.u64 	%p4, %rd75, %rd63;
	@%p4 bra 	$L__BB0_46;
	shl.b64 	%rd7, %rd4, 2;
	{ // callseq 1, 0
	.param .b64 param0;
	st.param.b64 	[param0], %rd7;
	.param .b64 retval0;
	call.uni (retval0), 
	malloc, 
	(
	param0
	);
	ld.param.b64 	%rd76, [retval0];
	} // callseq 1
	setp.lt.u64 	%p5, %rd63, 1024;
	@%p5 bra 	$L__BB0_6;
	mov.b64 	%rd204, 0;
$L__BB0_5:
	add.s64 	%rd78, %rd1, %rd204;
	ld.global.u8 	%rs1, [%rd78];
	add.s64 	%rd79, %rd76, %rd204;
	st.u8 	[%rd79], %rs1;
	add.s64 	%rd204, %rd204, 1;
	setp.lt.u64 	%p6, %rd204, %rd7;
	@%p6 bra 	$L__BB0_5;
$L__BB0_6:
	cvt.u32.u64 	%r30, %rd5;
	ld.global.u32 	%r31, [%rd3];
	xor.b32  	%r1, %r31, %r30;
	add.s32 	%r33, %r29, -10;
	shl.b32 	%r34, %r30, %r33;
	xor.b32  	%r2, %r31, %r34;
	ld.global.u32 	%r163, [%rd2];
	add.s64 	%rd11, %rd6, -10;
	mov.b32 	%r35, 1;
	shl.b32 	%r36, %r35, %r29;
	cvt.u64.u32 	%rd81, %r36;
	add.s64 	%rd12, %rd81, -1;
	mov.b64 	%rd205, 0;
$L__BB0_7:
	shl.b64 	%rd83, %rd205, 2;
	add.s64 	%rd14, %rd76, %rd83;
	ld.u32 	%r162, [%rd14];
	mov.b64 	%rd206, 0;
$L__BB0_8:
	cvt.u32.u64 	%r37, %rd11;
	shl.b64 	%rd84, %rd206, %r37;
	add.s64 	%rd85, %rd84, %rd205;
	and.b64  	%rd86, %rd85, %rd12;
	shl.b64 	%rd87, %rd86, 2;
	add.s64 	%rd88, %rd1, %rd87;
	ld.global.u32 	%r38, [%rd88];
	mad.lo.s32 	%r39, %r38, %r163, %r162;
	st.u32 	[%rd14], %r39;
	mul.lo.s32 	%r40, %r163, %r2;
	add.s64 	%rd89, %rd206, 1;
	shl.b64 	%rd90, %rd89, %r37;
	add.s64 	%rd91, %rd90, %rd205;
	and.b64  	%rd92, %rd91, %rd12;
	shl.b64 	%rd93, %rd92, 2;
	add.s64 	%rd94, %rd1, %rd93;
	ld.global.u32 	%r41, [%rd94];
	mad.lo.s32 	%r42, %r41, %r40, %r39;
	st.u32 	[%rd14], %r42;
	mul.lo.s32 	%r43, %r40, %r2;
	add.s64 	%rd95, %rd206, 2;
	shl.b64 	%rd96, %rd95, %r37;
	add.s64 	%rd97, %rd96, %rd205;
	and.b64  	%rd98, %rd97, %rd12;
	shl.b64 	%rd99, %rd98, 2;
	add.s64 	%rd100, %rd1, %rd99;
	ld.global.u32 	%r44, [%rd100];
	mad.lo.s32 	%r45, %r44, %r43, %r42;
	st.u32 	[%rd14], %r45;
	mul.lo.s32 	%r46, %r43, %r2;
	add.s64 	%rd101, %rd206, 3;
	shl.b64 	%rd102, %rd101, %r37;
	add.s64 	%rd103, %rd102, %rd205;
	and.b64  	%rd104, %rd103, %rd12;
	shl.b64 	%rd105, %rd104, 2;
	add.s64 	%rd106, %rd1, %rd105;
	ld.global.u32 	%r47, [%rd106];
	mad.lo.s32 	%r48, %r47, %r46, %r45;
	st.u32 	[%rd14], %r48;
	mul.lo.s32 	%r49, %r46, %r2;
	add.s64 	%rd107, %rd206, 4;
	shl.b64 	%rd108, %rd107, %r37;
	add.s64 	%rd109, %rd108, %rd205;
	and.b64  	%rd110, %rd109, %rd12;
	shl.b64 	%rd111, %rd110, 2;
	add.s64 	%rd112, %rd1, %rd111;
	ld.global.u32 	%r50, [%rd112];
	mad.lo.s32 	%r51, %r50, %r49, %r48;
	st.u32 	[%rd14], %r51;
	mul.lo.s32 	%r52, %r49, %r2;
	add.s64 	%rd113, %rd206, 5;
	shl.b64 	%rd114, %rd113, %r37;
	add.s64 	%rd115, %rd114, %rd205;
	and.b64  	%rd116, %rd115, %rd12;
	shl.b64 	%rd117, %rd116, 2;
	add.s64 	%rd118, %rd1, %rd117;
	ld.global.u32 	%r53, [%rd118];
	mad.lo.s32 	%r54, %r53, %r52, %r51;
	st.u32 	[%rd14], %r54;
	mul.lo.s32 	%r55, %r52, %r2;
	add.s64 	%rd119, %rd206, 6;
	shl.b64 	%rd120, %rd119, %r37;
	add.s64 	%rd121, %rd120, %rd205;
	and.b64  	%rd122, %rd121, %rd12;
	shl.b64 	%rd123, %rd122, 2;
	add.s64 	%rd124, %rd1, %rd123;
	ld.global.u32 	%r56, [%rd124];
	mad.lo.s32 	%r57, %r56, %r55, %r54;
	st.u32 	[%rd14], %r57;
	mul.lo.s32 	%r58, %r55, %r2;
	add.s64 	%rd125, %rd206, 7;
	shl.b64 	%rd126, %rd125, %r37;
	add.s64 	%rd127, %rd126, %rd205;
	and.b64  	%rd128, %rd127, %rd12;
	shl.b64 	%rd129, %rd128, 2;
	add.s64 	%rd130, %rd1, %rd129;
	ld.global.u32 	%r59, [%rd130];
	mad.lo.s32 	%r162, %r59, %r58, %r57;
	st.u32 	[%rd14], %r162;
	mul.lo.s32 	%r163, %r58, %r2;
	add.s64 	%rd206, %rd206, 8;
	setp.ne.s64 	%p7, %rd206, 1024;
	@%p7 bra 	$L__BB0_8;
	mul.lo.s32 	%r163, %r163, %r1;
	add.s64 	%rd205, %rd205, 1;
	shr.u64 	%rd131, %rd205, %r37;
	setp.eq.s64 	%p8, %rd131, 0;
	@%p8 bra 	$L__BB0_7;
	setp.lt.u64 	%p9, %rd63, 1024;
	ld.global.u32 	%r11, [%rd3];
	cvt.rn.f32.u64 	%f23, %rd4;
	mul.f32 	%f24, %f23, 0f4B000000;
	selp.f32 	%f25, %f24, %f23, %p9;
	selp.f32 	%f26, 0fC1B80000, 0f00000000, %p9;
	mov.b32 	%r61, %f25;
	add.s32 	%r62, %r61, -1060439283;
	and.b32  	%r63, %r62, -8388608;
	sub.s32 	%r64, %r61, %r63;
	mov.b32 	%f27, %r64;
	cvt.rn.f32.s32 	%f28, %r63;
	fma.rn.f32 	%f29, %f28, 0f34000000, %f26;
	add.f32 	%f30, %f27, 0fBF800000;
	fma.rn.f32 	%f31, %f30, 0f3DC6B27F, 0fBE2C7F30;
	fma.rn.f32 	%f32, %f31, %f30, 0f3E2FCF2A;
	fma.rn.f32 	%f33, %f32, %f30, 0fBE374E43;
	fma.rn.f32 	%f34, %f33, %f30, 0f3E520BF4;
	fma.rn.f32 	%f35, %f34, %f30, 0fBE763C8B;
	fma.rn.f32 	%f36, %f35, %f30, 0f3E93BF99;
	fma.rn.f32 	%f37, %f36, %f30, 0fBEB8AA49;
	fma.rn.f32 	%f38, %f37, %f30, 0f3EF6384A;
	fma.rn.f32 	%f39, %f38, %f30, 0fBF38AA3B;
	mul.f32 	%f40, %f30, %f39;
	mul.f32 	%f41, %f30, %f40;
	fma.rn.f32 	%f42, %f30, 0f3FB8AA3B, %f41;
	add.f32 	%f43, %f29, %f42;
	setp.gt.u32 	%p10, %r61, 2139095039;
	fma.rn.f32 	%f44, %f25, 0f7F800000, 0f7F800000;
	selp.f32 	%f45, %f44, %f43, %p10;
	setp.eq.f32 	%p11, %f25, 0f00000000;
	selp.f32 	%f46, 0fFF800000, %f45, %p11;
	cvt.rzi.u64.f32 	%rd18, %f46;
	cvt.u32.u64 	%r65, %rd18;
	mov.b32 	%r66, 1;
	shl.b32 	%r67, %r66, %r65;
	cvt.u64.u32 	%rd132, %r67;
	setp.eq.s64 	%p12, %rd4, %rd132;
	@%p12 bra 	$L__BB0_12;
	mov.u64 	%rd133, $str$2;
	cvta.global.u64 	%rd134, %rd133;
	mov.u64 	%rd135, $str$1;
	cvta.global.u64 	%rd136, %rd135;
	mov.u64 	%rd137, __unnamed_1;
	cvta.global.u64 	%rd138, %rd137;
	{ // callseq 2, 0
	.param .b64 param0;
	st.param.b64 	[param0], %rd134;
	.param .b64 param1;
	st.param.b64 	[param1], %rd136;
	.param .b32 param2;
	st.param.b32 	[param2], 83;
	.param .b64 param3;
	st.param.b64 	[param3], %rd138;
	.param .b64 param4;
	st.param.b64 	[param4], 1;
	call.uni 
	__assertfail, 
	(
	param0, 
	param1, 
	param2, 
	param3, 
	param4
	);
	} // callseq 2
$L__BB0_12:
	setp.lt.u64 	%p13, %rd63, 1024;
	@%p13 bra 	$L__BB0_26;
	and.b64  	%rd19, %rd18, 3;
	and.b64  	%rd20, %rd18, -4;
	mov.b64 	%rd207, 0;
$L__BB0_14:
	setp.eq.s64 	%p14, %rd18, 0;
	mov.b64 	%rd214, 0;
	@%p14 bra 	$L__BB0_23;
	setp.lt.u64 	%p15, %rd18, 4;
	mov.b64 	%rd213, 0;
	mov.u64 	%rd212, %rd207;
	@%p15 bra 	$L__BB0_19;
	mov.b64 	%rd214, 0;
	mov.u64 	%rd212, %rd207;
	mov.u64 	%rd210, %rd214;
$L__BB0_17:
	shl.b64 	%rd144, %rd212, 2;
	and.b64  	%rd145, %rd144, 4;
	shr.u64 	%rd146, %rd212, 2;
	shl.b64 	%rd147, %rd214, 3;
	or.b64  	%rd148, %rd147, %rd145;
	and.b64  	%rd149, %rd212, 2;
	or.b64  	%rd150, %rd149, %rd148;
	and.b64  	%rd151, %rd146, 1;
	or.b64  	%rd152, %rd151, %rd150;
	shr.u64 	%rd153, %rd212, 3;
	shl.b64 	%rd154, %rd152, 1;
	and.b64  	%rd155, %rd153, 1;
	or.b64  	%rd214, %rd155, %rd154;
	shr.u64 	%rd212, %rd212, 4;
	add.s64 	%rd210, %rd210, 4;
	setp.ne.s64 	%p16, %rd210, %rd20;
	@%p16 bra 	$L__BB0_17;
	shl.b64 	%rd213, %rd214, 1;
$L__BB0_19:
	setp.eq.s64 	%p17, %rd19, 0;
	@%p17 bra 	$L__BB0_23;
	setp.eq.s64 	%p18, %rd19, 1;
	and.b64  	%rd156, %rd212, 1;
	add.s64 	%rd214, %rd156, %rd213;
	@%p18 bra 	$L__BB0_23;
	setp.eq.s64 	%p19, %rd19, 2;
	shr.u64 	%rd157, %rd212, 1;
	shl.b64 	%rd158, %rd214, 1;
	and.b64  	%rd159, %rd157, 1;
	or.b64  	%rd214, %rd159, %rd158;
	@%p19 bra 	$L__BB0_23;
	shr.u64 	%rd160, %rd212, 2;
	shl.b64 	%rd161, %rd214, 1;
	and.b64  	%rd162, %rd160, 1;
	or.b64  	%rd214, %rd162, %rd161;
$L__BB0_23:
	setp.ge.u64 	%p20, %rd207, %rd214;
	@%p20 bra 	$L__BB0_25;
	shl.b64 	%rd163, %rd207, 2;
	add.s64 	%rd164, %rd76, %rd163;
	ld.u32 	%r68, [%rd164];
	shl.b64 	%rd165, %rd214, 2;
	add.s64 	%rd166, %rd76, %rd165;
	ld.u32 	%r69, [%rd166];
	st.u32 	[%rd164], %r69;
	st.u32 	[%rd166], %r68;
$L__BB0_25:
	add.s64 	%rd207, %rd207, 1;
	setp.eq.s64 	%p21, %rd207, %rd4;
	@%p21 bra 	$L__BB0_26;
	bra.uni 	$L__BB0_14;
$L__BB0_26:
	setp.lt.u64 	%p22, %rd63, 1024;
	setp.eq.s64 	%p23, %rd18, 0;
	or.pred  	%p24, %p23, %p22;
	@%p24 bra 	$L__BB0_43;
	mov.b64 	%rd215, 1;
	mov.u64 	%rd216, %rd215;
$L__BB0_28:
	shl.b64 	%rd39, %rd216, 1;
	add.s64 	%rd168, %rd39, -1;
	not.b64 	%rd169, %rd39;
	and.b64  	%rd170, %rd169, %rd168;
	popc.b64 	%r70, %rd170;
	shr.u64 	%rd171, %rd4, %r70;
	cvt.u32.u64 	%r71, %rd171;
	xor.b32  	%r72, %r11, %r71;
	xor.b32  	%r12, %r72, 1024;
	setp.eq.s64 	%p25, %rd216, 0;
	@%p25 bra 	$L__BB0_42;
	and.b64  	%rd40, %rd216, 7;
	add.s64 	%rd41, %rd40, -1;
	and.b64  	%rd42, %rd216, 3;
	and.b64  	%rd43, %rd216, -8;
	and.b64  	%rd44, %rd216, 1;
	mov.b64 	%rd217, 0;
$L__BB0_30:
	setp.lt.u64 	%p26, %rd216, 8;
	ld.global.u32 	%r165, [%rd2];
	mov.b64 	%rd222, 0;
	@%p26 bra 	$L__BB0_33;
	add.s64 	%rd174, %rd216, %rd217;
	shl.b64 	%rd175, %rd174, 2;
	add.s64 	%rd176, %rd76, 16;
	add.s64 	%rd219, %rd176, %rd175;
	shl.b64 	%rd177, %rd217, 2;
	add.s64 	%rd218, %rd176, %rd177;
	mov.u64 	%rd220, %rd43;
$L__BB0_32:
	.pragma "nounroll";
	ld.u32 	%r73, [%rd219+-16];
	mul.lo.s32 	%r74, %r73, %r165;
	ld.u32 	%r75, [%rd218+-16];
	sub.s32 	%r76, %r75, %r74;
	st.u32 	[%rd219+-16], %r76;
	add.s32 	%r77, %r75, %r74;
	st.u32 	[%rd218+-16], %r77;
	mul.lo.s32 	%r78, %r165, %r12;
	ld.u32 	%r79, [%rd219+-12];
	mul.lo.s32 	%r80, %r79, %r78;
	ld.u32 	%r81, [%rd218+-12];
	sub.s32 	%r82, %r81, %r80;
	st.u32 	[%rd219+-12], %r82;
	add.s32 	%r83, %r81, %r80;
	st.u32 	[%rd218+-12], %r83;
	mul.lo.s32 	%r84, %r78, %r12;
	ld.u32 	%r85, [%rd219+-8];
	mul.lo.s32 	%r86, %r85, %r84;
	ld.u32 	%r87, [%rd218+-8];
	sub.s32 	%r88, %r87, %r86;
	st.u32 	[%rd219+-8], %r88;
	add.s32 	%r89, %r87, %r86;
	st.u32 	[%rd218+-8], %r89;
	mul.lo.s32 	%r90, %r84, %r12;
	ld.u32 	%r91, [%rd219+-4];
	mul.lo.s32 	%r92, %r91, %r90;
	ld.u32 	%r93, [%rd218+-4];
	sub.s32 	%r94, %r93, %r92;
	st.u32 	[%rd219+-4], %r94;
	add.s32 	%r95, %r93, %r92;
	st.u32 	[%rd218+-4], %r95;
	mul.lo.s32 	%r96, %r90, %r12;
	ld.u32 	%r97, [%rd219];
	mul.lo.s32 	%r98, %r97, %r96;
	ld.u32 	%r99, [%rd218];
	sub.s32 	%r100, %r99, %r98;
	st.u32 	[%rd219], %r100;
	add.s32 	%r101, %r99, %r98;
	st.u32 	[%rd218], %r101;
	mul.lo.s32 	%r102, %r96, %r12;
	ld.u32 	%r103, [%rd219+4];
	mul.lo.s32 	%r104, %r103, %r102;
	ld.u32 	%r105, [%rd218+4];
	sub.s32 	%r106, %r105, %r104;
	st.u32 	[%rd219+4], %r106;
	add.s32 	%r107, %r105, %r104;
	st.u32 	[%rd218+4], %r107;
	mul.lo.s32 	%r108, %r102, %r12;
	ld.u32 	%r109, [%rd219+8];
	mul.lo.s32 	%r110, %r109, %r108;
	ld.u32 	%r111, [%rd218+8];
	sub.s32 	%r112, %r111, %r110;
	st.u32 	[%rd219+8], %r112;
	add.s32 	%r113, %r111, %r110;
	st.u32 	[%rd218+8], %r113;
	mul.lo.s32 	%r114, %r108, %r12;
	ld.u32 	%r115, [%rd219+12];
	mul.lo.s32 	%r116, %r115, %r114;
	ld.u32 	%r117, [%rd218+12];
	sub.s32 	%r118, %r117, %r116;
	st.u32 	[%rd219+12], %r118;
	add.s32 	%r119, %r117, %r116;
	st.u32 	[%rd218+12], %r119;
	mul.lo.s32 	%r165, %r114, %r12;
	add.s64 	%rd220, %rd220, -8;
	add.s64 	%rd219, %rd219, 32;
	add.s64 	%rd218, %rd218, 32;
	setp.ne.s64 	%p27, %rd220, 0;
	mov.u64 	%rd222, %rd43;
	@%p27 bra 	$L__BB0_32;
$L__BB0_33:
	setp.eq.s64 	%p28, %rd40, 0;
	@%p28 bra 	$L__BB0_41;
	setp.lt.u64 	%p29, %rd41, 3;
	@%p29 bra 	$L__BB0_36;
	add.s64 	%rd178, %rd222, %rd217;
	add.s64 	%rd179, %rd178, %rd216;
	shl.b64 	%rd180, %rd179, 2;
	add.s64 	%rd181, %rd76, %rd180;
	ld.u32 	%r120, [%rd181];
	mul.lo.s32 	%r121, %r120, %r165;
	shl.b64 	%rd182, %rd178, 2;
	add.s64 	%rd183, %rd76, %rd182;
	ld.u32 	%r122, [%rd183];
	sub.s32 	%r123, %r122, %r121;
	st.u32 	[%rd181], %r123;
	add.s32 	%r124, %r122, %r121;
	st.u32 	[%rd183], %r124;
	mul.lo.s32 	%r125, %r165, %r12;
	ld.u32 	%r126, [%rd181+4];
	mul.lo.s32 	%r127, %r126, %r125;
	ld.u32 	%r128, [%rd183+4];
	sub.s32 	%r129, %r128, %r127;
	st.u32 	[%rd181+4], %r129;
	add.s32 	%r130, %r128, %r127;
	st.u32 	[%rd183+4], %r130;
	mul.lo.s32 	%r131, %r125, %r12;
	ld.u32 	%r132, [%rd181+8];
	mul.lo.s32 	%r133, %r132, %r131;
	ld.u32 	%r134, [%rd183+8];
	sub.s32 	%r135, %r134, %r133;
	st.u32 	[%rd181+8], %r135;
	add.s32 	%r136, %r134, %r133;
	st.u32 	[%rd183+8], %r136;
	mul.lo.s32 	%r137, %r131, %r12;
	ld.u32 	%r138, [%rd181+12];
	mul.lo.s32 	%r139, %r138, %r137;
	ld.u32 	%r140, [%rd183+12];
	sub.s32 	%r141, %r140, %r139;
	st.u32 	[%rd181+12], %r141;
	add.s32 	%r142, %r140, %r139;
	st.u32 	[%rd183+12], %r142;
	mul.lo.s32 	%r165, %r137, %r12;
	add.s64 	%rd222, %rd222, 4;
$L__BB0_36:
	setp.eq.s64 	%p30, %rd42, 0;
	@%p30 bra 	$L__BB0_41;
	setp.eq.s64 	%p31, %rd42, 1;
	@%p31 bra 	$L__BB0_39;
	add.s64 	%rd184, %rd222, %rd217;
	add.s64 	%rd185, %rd184, %rd216;
	shl.b64 	%rd186, %rd185, 2;
	add.s64 	%rd187, %rd76, %rd186;
	ld.u32 	%r143, [%rd187];
	mul.lo.s32 	%r144, %r143, %r165;
	shl.b64 	%rd188, %rd184, 2;
	add.s64 	%rd189, %rd76, %rd188;
	ld.u32 	%r145, [%rd189];
	sub.s32 	%r146, %r145, %r144;
	st.u32 	[%rd187], %r146;
	add.s32 	%r147, %r145, %r144;
	st.u32 	[%rd189], %r147;
	mul.lo.s32 	%r148, %r165, %r12;
	ld.u32 	%r149, [%rd187+4];
	mul.lo.s32 	%r150, %r149, %r148;
	ld.u32 	%r151, [%rd189+4];
	sub.s32 	%r152, %r151, %r150;
	st.u32 	[%rd187+4], %r152;
	add.s32 	%r153, %r151, %r150;
	st.u32 	[%rd189+4], %r153;
	mul.lo.s32 	%r165, %r148, %r12;
	add.s64 	%rd222, %rd222, 2;
$L__BB0_39:
	setp.eq.s64 	%p32, %rd44, 0;
	@%p32 bra 	$L__BB0_41;
	add.s64 	%rd190, %rd222, %rd217;
	add.s64 	%rd191, %rd190, %rd216;
	shl.b64 	%rd192, %rd191, 2;
	add.s64 	%rd193, %rd76, %rd192;
	ld.u32 	%r154, [%rd193];
	mul.lo.s32 	%r155, %r154, %r165;
	shl.b64 	%rd194, %rd190, 2;
	add.s64 	%rd195, %rd76, %rd194;
	ld.u32 	%r156, [%rd195];
	sub.s32 	%r157, %r156, %r155;
	st.u32 	[%rd193], %r157;
	add.s32 	%r158, %r156, %r155;
	st.u32 	[%rd195], %r158;
$L__BB0_41:
	add.s64 	%rd217, %rd217, %rd39;
	setp.lt.u64 	%p33, %rd217, %rd4;
	@%p33 bra 	$L__BB0_30;
$L__BB0_42:
	add.s64 	%rd60, %rd215, 1;
	setp.lt.u64 	%p34, %rd215, %rd18;
	mov.u64 	%rd215, %rd60;
	mov.u64 	%rd216, %rd39;
	@%p34 bra 	$L__BB0_28;
$L__BB0_43:
	mov.b64 	%rd224, 0;
$L__BB0_44:
	shl.b64 	%rd197, %rd224, 2;
	add.s64 	%rd198, %rd76, %rd197;
	ld.u32 	%r159, [%rd198];
	shl.b64 	%rd199, %rd224, 10;
	add.s64 	%rd200, %rd199, %rd5;
	shl.b64 	%rd201, %rd200, 2;
	add.s64 	%rd202, %rd1, %rd201;
	st.global.u32 	[%rd202], %r159;
	add.s64 	%rd224, %rd224, 1;
	shr.u64 	%rd203, %rd224, %r37;
	setp.eq.s64 	%p35, %rd203, 0;
	@%p35 bra 	$L__BB0_44;
	{ // callseq 3, 0
	.param .b64 param0;
	st.param.b64 	[param0], %rd76;
	call.uni 
	free, 
	(
	param0
	);
	} // callseq 3
$L__BB0_46:
	ret;

}


// ===== COMPILED SASS (sm_100) =====

	.target	sm_100

	.elftype	@"ET_EXEC"


//--------------------- .note.nv.tkinfo           --------------------------
	.section	.note.nv.tkinfo,"",@"SHT_NOTE"
	.sectionflags	@"SHF_NOTE_NV_TKINFO"
	.tkinfo
        /*0018*/ 	.word	0x00000002
        /*0030*/ 	.string	""
        /*0030*/ 	.string	"ptxas"
        /*0030*/ 	.string	"Cuda compilation tools, release 13.0, V13.0.88"
        /*0030*/ 	.string	"Build cuda_13.0.r13.0/compiler.36424714_0"
        /*0030*/ 	.string	"-arch sm_100 -m 64 "



//--------------------- .note.nv.cuinfo           --------------------------
	.section	.note.nv.cuinfo,"",@"SHT_NOTE"
	.sectionflags	@"SHF_NOTE_NV_CUINFO"
        /*0018*/ 	.short	0x0002
        /*001a*/ 	.short	0x0064
        /*001c*/ 	.short	0x0082
	.zero		2


//--------------------- .nv.info                  --------------------------
	.section	.nv.info,"",@"SHT_CUDA_INFO"
	.align	4


	//----- nvinfo : EIATTR_REGCOUNT
	.align		4
        /*0000*/ 	.byte	0x04, 0x2f
        /*0002*/ 	.short	(.L_5 - .L_4)
	.align		4
.L_4:
        /*0004*/ 	.word	index@(_Z8cuda_fftIiEvPT_mS1_S1_)
        /*0008*/ 	.word	0x00000026


	//----- nvinfo : EIATTR_FRAME_SIZE
	.align		4
.L_5:
        /*000c*/ 	.byte	0x04, 0x11
        /*000e*/ 	.short	(.L_7 - .L_6)
	.align		4
.L_6:
        /*0010*/ 	.word	index@(_Z8cuda_fftIiEvPT_mS1_S1_)
        /*0014*/ 	.word	0x00000000


	//----- nvinfo : EIATTR_MIN_STACK_SIZE
	.align		4
.L_7:
        /*0018*/ 	.byte	0x04, 0x12
        /*001a*/ 	.short	(.L_9 - .L_8)
	.align		4
.L_8:
        /*001c*/ 	.word	index@(_Z8cuda_fftIiEvPT_mS1_S1_)
        /*0020*/ 	.word	0x00000000
.L_9:


//--------------------- .nv.compat                --------------------------
	.section	.nv.compat,"",@"SHT_CUDA_COMPAT_INFO"
	.align	4
        /*0000*/ 	.byte	0x02, 0x09, 0x00, 0x00, 0x02, 0x02, 0x01, 0x00, 0x02, 0x05, 0x05, 0x00, 0x03, 0x07, 0x01, 0x01
        /*0010*/ 	.byte	0x02, 0x03, 0x00, 0x00, 0x02, 0x06, 0x01, 0x00, 0x04, 0x0b, 0x08, 0x00, 0x09, 0x00, 0x00, 0x00
        /*0020*/ 	.byte	0x00, 0x00, 0x00, 0x00


//--------------------- .nv.info._Z8cuda_fftIiEvPT_mS1_S1_ --------------------------
	.section	.nv.info._Z8cuda_fftIiEvPT_mS1_S1_,"",@"SHT_CUDA_INFO"
	.sectionflags	@""
	.align	4


	//----- nvinfo : EIATTR_CUDA_API_VERSION
	.align		4
        /*0000*/ 	.byte	0x04, 0x37
        /*0002*/ 	.short	(.L_11 - .L_10)
.L_10:
        /*0004*/ 	.word	0x00000082


	//----- nvinfo : EIATTR_KPARAM_INFO
	.align		4
.L_11:
        /*0008*/ 	.byte	0x04, 0x17
        /*000a*/ 	.short	(.L_13 - .L_12)
.L_12:
        /*000c*/ 	.word	0x00000000
        /*0010*/ 	.short	0x0003
        /*0012*/ 	.short	0x0018
        /*0014*/ 	.byte	0x00, 0xf5, 0x21, 0x00


	//----- nvinfo : EIATTR_KPARAM_INFO
	.align		4
.L_13:
        /*0018*/ 	.byte	0x04, 0x17
        /*001a*/ 	.short	(.L_15 - .L_14)
.L_14:
        /*001c*/ 	.word	0x00000000
        /*0020*/ 	.short	0x0002
        /*0022*/ 	.short	0x0010
        /*0024*/ 	.byte	0x00, 0xf5, 0x21, 0x00


	//----- nvinfo : EIATTR_KPARAM_INFO
	.align		4
.L_15:
        /*0028*/ 	.byte	0x04, 0x17
        /*002a*/ 	.short	(.L_17 - .L_16)
.L_16:
        /*002c*/ 	.word	0x00000000
        /*0030*/ 	.short	0x0001
        /*0032*/ 	.short	0x0008
        /*0034*/ 	.byte	0x00, 0xf0, 0x21, 0x00


	//----- nvinfo : EIATTR_KPARAM_INFO
	.align		4
.L_17:
        /*0038*/ 	.byte	0x04, 0x17
        /*003a*/ 	.short	(.L_19 - .L_18)
.L_18:
        /*003c*/ 	.word	0x00000000
        /*0040*/ 	.short	0x0000
        /*0042*/ 	.short	0x0000
        /*0044*/ 	.byte	0x00, 0xf5, 0x21, 0x00


	//----- nvinfo : EIATTR_SPARSE_MMA_MASK
	.align		4
.L_19:
        /*0048*/ 	.byte	0x03, 0x50
        /*004a*/ 	.short	0x0000


	//----- nvinfo : EIATTR_MAXREG_COUNT
	.align		4
        /*004c*/ 	.byte	0x03, 0x1b
        /*004e*/ 	.short	0x00ff


	//----- nvinfo : EIATTR_EXTERNS
	.align		4
        /*0050*/ 	.byte	0x04, 0x0f
        /*0052*/ 	.short	(.L_21 - .L_20)


	//   ....[0]....
	.align		4
.L_20:
        /*0054*/ 	.word	index@(malloc)


	//   ....[1]....
	.align		4
        /*0058*/ 	.word	index@(free)


	//   ....[2]....
	.align		4
        /*005c*/ 	.word	index@(__assertfail)


	//----- nvinfo : EIATTR_MERCURY_ISA_VERSION
	.align		4
.L_21:
        /*0060*/ 	.byte	0x03, 0x5f
        /*0062*/ 	.short	0x0101


	//----- nvinfo : EIATTR_VRC_CTA_INIT_COUNT
	.align		4
        /*0064*/ 	.byte	0x02, 0x4a
	.zero		1
	.zero		1


	//----- nvinfo : EIATTR_SYSCALL_OFFSETS
	.align		4
        /*0068*/ 	.byte	0x04, 0x46
        /*006a*/ 	.short	(.L_23 - .L_22)


	//   ....[0]....
.L_22:
        /*006c*/ 	.word	0x000003d0


	//   ....[1]....
        /*0070*/ 	.word	0x000004d0


	//   ....[2]....
        /*0074*/ 	.word	0x000012f0


	//   ....[3]....
        /*0078*/ 	.word	0x000030a0


	//----- nvinfo : EIATTR_EXIT_INSTR_OFFSETS
	.align		4
.L_23:
        /*007c*/ 	.byte	0x04, 0x1c
        /*007e*/ 	.short	(.L_25 - .L_24)


	//   ....[0]....
.L_24:
        /*0080*/ 	.word	0x00000450


	//   ....[1]....
        /*0084*/ 	.word	0x000030b0


	//----- nvinfo : EIATTR_CRS_STACK_SIZE
	.align		4
.L_25:
        /*0088*/ 	.byte	0x04, 0x1e
        /*008a*/ 	.short	(.L_27 - .L_26)
.L_26:
        /*008c*/ 	.word	0x00000000


	//----- nvinfo : EIATTR_CBANK_PARAM_SIZE
	.align		4
.L_27:
        /*0090*/ 	.byte	0x03, 0x19
        /*0092*/ 	.short	0x0020


	//----- nvinfo : EIATTR_PARAM_CBANK
	.align		4
        /*0094*/ 	.byte	0x04, 0x0a
        /*0096*/ 	.short	(.L_29 - .L_28)
	.align		4
.L_28:
        /*0098*/ 	.word	index@(.nv.constant0._Z8cuda_fftIiEvPT_mS1_S1_)
        /*009c*/ 	.short	0x0380
        /*009e*/ 	.short	0x0020


	//----- nvinfo : EIATTR_SW_WAR
	.align		4
.L_29:
        /*00a0*/ 	.byte	0x04, 0x36
        /*00a2*/ 	.short	(.L_31 - .L_30)
.L_30:
        /*00a4*/ 	.word	0x00000008
.L_31:


//--------------------- .nv.callgraph             --------------------------
	.section	.nv.callgraph,"",@"SHT_CUDA_CALLGRAPH"
	.align	4
	.sectionentsize	8
	.align		4
        /*0000*/ 	.word	0x00000000
	.align		4
        /*0004*/ 	.word	0xffffffff
	.align		4
        /*0008*/ 	.word	index@(_Z8cuda_fftIiEvPT_mS1_S1_)
	.align		4
        /*000c*/ 	.word	index@(free)
	.align		4
        /*0010*/ 	.word	index@(_Z8cuda_fftIiEvPT_mS1_S1_)
	.align		4
        /*0014*/ 	.word	index@(malloc)
	.align		4
        /*0018*/ 	.word	index@(_Z8cuda_fftIiEvPT_mS1_S1_)
	.align		4
        /*001c*/ 	.word	index@(__assertfail)
	.align		4
        /*0020*/ 	.word	0x00000000
	.align		4
        /*0024*/ 	.word	0xfffffffe
	.align		4
        /*0028*/ 	.word	0x00000000
	.align		4
        /*002c*/ 	.word	0xfffffffd
	.align		4
        /*0030*/ 	.word	0x00000000
	.align		4
        /*0034*/ 	.word	0xfffffffc


//--------------------- .nv.constant4             --------------------------
	.section	.nv.constant4,"a",@progbits
	.align	8
	.align		8
.nv.constant4:
        /*0000*/ 	.dword	malloc
	.align		8
        /*0008*/ 	.dword	free
	.align		8
        /*0010*/ 	.dword	__assertfail
	.align		8
        /*0018*/ 	.dword	__unnamed_1
	.align		8
        /*0020*/ 	.dword	$str
	.align		8
        /*0028*/ 	.dword	$str$1
	.align		8
        /*0030*/ 	.dword	$str$2


//--------------------- .text._Z8cuda_fftIiEvPT_mS1_S1_ --------------------------
	.section	.text._Z8cuda_fftIiEvPT_mS1_S1_,"ax",@progbits
	.align	128
        .global         _Z8cuda_fftIiEvPT_mS1_S1_
        .type           _Z8cuda_fftIiEvPT_mS1_S1_,@function
        .size           _Z8cuda_fftIiEvPT_mS1_S1_,(.L_x_39 - _Z8cuda_fftIiEvPT_mS1_S1_)
        .other          _Z8cuda_fftIiEvPT_mS1_S1_,@"STO_CUDA_ENTRY STV_DEFAULT"
_Z8cuda_fftIiEvPT_mS1_S1_:
.text._Z8cuda_fftIiEvPT_mS1_S1_:
[----:B------:R-:W0:Y:S01]  /*0000*/  LDC R1, c[0x0][0x37c] ;  /* 0x0000df00ff017b82 */ /* 0x000e220000000800 */
[----:B------:R-:W1:Y:S01]  /*0010*/  LDCU.64 UR4, c[0x0][0x388] ;  /* 0x00007100ff0477ac */ /* 0x000e620008000a00 */
[----:B------:R-:W-:-:S06]  /*0020*/  IMAD.MOV.U32 R5, RZ, RZ, 0x3dc6b27f ;  /* 0x3dc6b27fff057424 */ /* 0x000fcc00078e00ff */
[----:B------:R-:W2:Y:S01]  /*0030*/  LDC.64 R16, c[0x0][0x388] ;  /* 0x0000e200ff107b82 */ /* 0x000ea20000000a00 */
[----:B------:R-:W3:Y:S07]  /*0040*/  LDCU.64 UR36, c[0x0][0x358] ;  /* 0x00006b00ff2477ac */ /* 0x000eee0008000a00 */
[----:B------:R-:W4:Y:S01]  /*0050*/  LDC R19, c[0x0][0x360] ;  /* 0x0000d800ff137b82 */ /* 0x000f220000000800 */
[----:B-1----:R-:W1:Y:S07]  /*0060*/  I2F.U64 R0, UR4 ;  /* 0x0000000400007d12 */ /* 0x002e6e0008301000 */
[----:B------:R-:W4:Y:S01]  /*0070*/  S2UR UR4, SR_CTAID.X ;  /* 0x00000000000479c3 */ /* 0x000f220000002500 */
[----:B--2---:R-:W-:-:S04]  /*0080*/  ISETP.NE.U32.AND P0, PT, R16, RZ, PT ;  /* 0x000000ff1000720c */ /* 0x004fc80003f05070 */
[----:B------:R-:W-:Y:S01]  /*0090*/  ISETP.NE.AND.EX P0, PT, R17, RZ, PT, P0 ;  /* 0x000000ff1100720c */ /* 0x000fe20003f05300 */
[C---:B-1----:R-:W-:Y:S01]  /*00a0*/  VIADD R2, R0.reuse, 0xc0cafb0d ;  /* 0xc0cafb0d00027836 */ /* 0x042fe20000000000 */
[----:B------:R-:W-:-:S04]  /*00b0*/  ISETP.GT.U32.AND P1, PT, R0, 0x7f7fffff, PT ;  /* 0x7f7fffff0000780c */ /* 0x000fc80003f24070 */
[----:B------:R-:W-:-:S05]  /*00c0*/  LOP3.LUT R3, R2, 0xff800000, RZ, 0xc0, !PT ;  /* 0xff80000002037812 */ /* 0x000fca00078ec0ff */
[----:B------:R-:W-:Y:S01]  /*00d0*/  IMAD.IADD R2, R0, 0x1, -R3 ;  /* 0x0000000100027824 */ /* 0x000fe200078e0a03 */
[----:B------:R-:W-:-:S03]  /*00e0*/  I2FP.F32.S32 R3, R3 ;  /* 0x0000000300037245 */ /* 0x000fc60000201400 */
[----:B------:R-:W-:Y:S01]  /*00f0*/  FADD R4, R2, -1 ;  /* 0xbf80000002047421 */ /* 0x000fe20000000000 */
[----:B------:R-:W-:-:S03]  /*0100*/  FSEL R2, RZ, -23, P0 ;  /* 0xc1b80000ff027808 */ /* 0x000fc60000000000 */
[C---:B------:R-:W-:Y:S02]  /*0110*/  FFMA R5, R4.reuse, R5, -0.16845393180847167969 ;  /* 0xbe2c7f3004057423 */ /* 0x040fe40000000005 */
[----:B------:R-:W-:Y:S01]  /*0120*/  FFMA R2, R3, 1.1920928955078125e-07, R2 ;  /* 0x3400000003027823 */ /* 0x000fe20000000002 */
[----:B------:R-:W-:Y:S02]  /*0130*/  IMAD.MOV.U32 R3, RZ, RZ, 0x7f800000 ;  /* 0x7f800000ff037424 */ /* 0x000fe400078e00ff */
[----:B------:R-:W-:-:S04]  /*0140*/  FFMA R5, R4, R5, 0.1716887056827545166 ;  /* 0x3e2fcf2a04057423 */ /* 0x000fc80000000005 */
[----:B------:R-:W-:-:S04]  /*0150*/  FFMA R5, R4, R5, -0.17900948226451873779 ;  /* 0xbe374e4304057423 */ /* 0x000fc80000000005 */
[----:B------:R-:W-:-:S04]  /*0160*/  FFMA R5, R4, R5, 0.20512372255325317383 ;  /* 0x3e520bf404057423 */ /* 0x000fc80000000005 */
[----:B------:R-:W-:-:S04]  /*0170*/  FFMA R5, R4, R5, -0.24046532809734344482 ;  /* 0xbe763c8b04057423 */ /* 0x000fc80000000005 */
[----:B------:R-:W-:-:S04]  /*0180*/  FFMA R5, R4, R5, 0.28857114911079406738 ;  /* 0x3e93bf9904057423 */ /* 0x000fc80000000005 */
[----:B------:R-:W-:-:S04]  /*0190*/  FFMA R5, R4, R5, -0.36067417263984680176 ;  /* 0xbeb8aa4904057423 */ /* 0x000fc80000000005 */
[----:B------:R-:W-:-:S04]  /*01a0*/  FFMA R5, R4, R5, 0.48089820146560668945 ;  /* 0x3ef6384a04057423 */ /* 0x000fc80000000005 */
[----:B------:R-:W-:-:S04]  /*01b0*/  FFMA R5, R4, R5, -0.72134751081466674805 ;  /* 0xbf38aa3b04057423 */ /* 0x000fc80000000005 */
[----:B------:R-:W-:-:S04]  /*01c0*/  FMUL R5, R4, R5 ;  /* 0x0000000504057220 */ /* 0x000fc80000400000 */
[----:B------:R-:W-:-:S04]  /*01d0*/  FMUL R5, R4, R5 ;  /* 0x0000000504057220 */ /* 0x000fc80000400000 */
[----:B------:R-:W-:-:S04]  /*01e0*/  FFMA R5, R4, 1.4426950216293334961, R5 ;  /* 0x3fb8aa3b04057823 */ /* 0x000fc80000000005 */
[----:B------:R-:W-:Y:S01]  /*01f0*/  FADD R2, R2, R5 ;  /* 0x0000000502027221 */ /* 0x000fe20000000000 */
[----:B------:R-:W-:Y:S01]  /*0200*/  @P1 FFMA R2, R0, R3, +INF ;  /* 0x7f80000000021423 */ /* 0x000fe20000000003 */
[----:B------:R-:W-:Y:S01]  /*0210*/  IMAD.MOV.U32 R5, RZ, RZ, 0x1 ;  /* 0x00000001ff057424 */ /* 0x000fe200078e00ff */
[----:B------:R-:W4:Y:S03]  /*0220*/  S2R R0, SR_TID.X ;  /* 0x0000000000007919 */ /* 0x000f260000002100 */
[----:B------:R-:W-:-:S04]  /*0230*/  FSEL R2, R2, -INF , P0 ;  /* 0xff80000002027808 */ /* 0x000fc80000000000 */
[----:B------:R-:W1:Y:S02]  /*0240*/  F2I.U64.TRUNC R24, R2 ;  /* 0x0000000200187311 */ /* 0x000e64000020d800 */
[CC--:B-1----:R-:W-:Y:S02]  /*0250*/  SHF.L.U32 R3, R5.reuse, R24.reuse, RZ ;  /* 0x0000001805037219 */ /* 0x0c2fe400000006ff */
[----:B------:R-:W-:Y:S02]  /*0260*/  SHF.L.U64.HI R4, R5, R24, RZ ;  /* 0x0000001805047219 */ /* 0x000fe400000102ff */
[----:B------:R-:W-:Y:S02]  /*0270*/  ISETP.NE.U32.AND P0, PT, R3, R16, PT ;  /* 0x000000100300720c */ /* 0x000fe40003f05070 */
[--C-:B------:R-:W-:Y:S02]  /*0280*/  SHF.R.U64 R16, R16, 0xa, R17.reuse ;  /* 0x0000000a10107819 */ /* 0x100fe40000001211 */
[----:B------:R-:W-:Y:S01]  /*0290*/  ISETP.NE.AND.EX P0, PT, R4, R17, PT, P0 ;  /* 0x000000110400720c */ /* 0x000fe20003f05300 */
[----:B----4-:R-:W-:Y:S01]  /*02a0*/  IMAD R19, R19, UR4, R0 ;  /* 0x0000000413137c24 */ /* 0x010fe2000f8e0200 */
[----:B------:R-:W-:-:S04]  /*02b0*/  SHF.R.U32.HI R17, RZ, 0xa, R17 ;  /* 0x0000000aff117819 */ /* 0x000fc80000011611 */
[----:B------:R-:W-:-:S07]  /*02c0*/  SHF.R.S32.HI R23, RZ, 0x1f, R19 ;  /* 0x0000001fff177819 */ /* 0x000fce0000011413 */
[----:B0--3--:R-:W-:Y:S05]  /*02d0*/  @!P0 BRA `(.L_x_0) ;  /* 0x0000000000408947 */ /* 0x009fea0003800000 */
[----:B------:R-:W-:Y:S01]  /*02e0*/  MOV R0, 0x10 ;  /* 0x0000001000007802 */ /* 0x000fe20000000f00 */
[----:B------:R-:W0:Y:S01]  /*02f0*/  LDCU.64 UR4, c[0x4][0x20] ;  /* 0x01000400ff0477ac */ /* 0x000e220008000a00 */
[----:B------:R-:W-:Y:S02]  /*0300*/  IMAD.MOV.U32 R8, RZ, RZ, 0x38 ;  /* 0x00000038ff087424 */ /* 0x000fe400078e00ff */
[----:B------:R1:W2:Y:S01]  /*0310*/  LDC.64 R2, c[0x4][R0] ;  /* 0x0100000000027b82 */ /* 0x0002a20000000a00 */
[----:B------:R-:W3:Y:S01]  /*0320*/  LDCU.64 UR6, c[0x4][0x28] ;  /* 0x01000500ff0677ac */ /* 0x000ee20008000a00 */
[----:B------:R-:W-:Y:S02]  /*0330*/  IMAD.MOV.U32 R12, RZ, RZ, 0x1 ;  /* 0x00000001ff0c7424 */ /* 0x000fe400078e00ff */
[----:B------:R-:W-:Y:S01]  /*0340*/  IMAD.MOV.U32 R13, RZ, RZ, RZ ;  /* 0x000000ffff0d7224 */ /* 0x000fe200078e00ff */
[----:B------:R-:W4:Y:S01]  /*0350*/  LDCU.64 UR8, c[0x4][0x18] ;  /* 0x01000300ff0877ac */ /* 0x000f220008000a00 */
[----:B0-----:R-:W-:-:S02]  /*0360*/  IMAD.U32 R4, RZ, RZ, UR4 ;  /* 0x00000004ff047e24 */ /* 0x001fc4000f8e00ff */
[----:B------:R-:W-:Y:S02]  /*0370*/  IMAD.U32 R5, RZ, RZ, UR5 ;  /* 0x00000005ff057e24 */ /* 0x000fe4000f8e00ff */
[----:B---3--:R-:W-:Y:S02]  /*0380*/  IMAD.U32 R6, RZ, RZ, UR6 ;  /* 0x00000006ff067e24 */ /* 0x008fe4000f8e00ff */
[----:B------:R-:W-:Y:S02]  /*0390*/  IMAD.U32 R7, RZ, RZ, UR7 ;  /* 0x00000007ff077e24 */ /* 0x000fe4000f8e00ff */
[----:B----4-:R-:W-:Y:S02]  /*03a0*/  IMAD.U32 R10, RZ, RZ, UR8 ;  /* 0x00000008ff0a7e24 */ /* 0x010fe4000f8e00ff */
[----:B-1----:R-:W-:-:S07]  /*03b0*/  IMAD.U32 R11, RZ, RZ, UR9 ;  /* 0x00000009ff0b7e24 */ /* 0x002fce000f8e00ff */
[----:B------:R-:W-:-:S07]  /*03c0*/  LEPC R20, `(.L_x_0) ;  /* 0x000000001014794e */ /* 0x000fce0000000000 */
[----:B--2---:R-:W-:Y:S05]  /*03d0*/  CALL.ABS.NOINC R2 ;  /* 0x0000000002007343 */ /* 0x004fea0003c00000 */
.L_x_0:
[----:B------:R-:W0:Y:S01]  /*03e0*/  LDCU.64 UR4, c[0x0][0x388] ;  /* 0x00007100ff0477ac */ /* 0x000e220008000a00 */
[----:B------:R-:W-:Y:S02]  /*03f0*/  IMAD R0, R17, R19, RZ ;  /* 0x0000001311007224 */ /* 0x000fe400078e02ff */
[----:B------:R-:W-:-:S04]  /*0400*/  IMAD.WIDE.U32 R2, R19, R16, R16 ;  /* 0x0000001013027225 */ /* 0x000fc800078e0010 */
[----:B------:R-:W-:-:S04]  /*0410*/  IMAD R23, R23, R16, R0 ;  /* 0x0000001017177224 */ /* 0x000fc800078e0200 */
[----:B------:R-:W-:Y:S01]  /*0420*/  IMAD.IADD R0, R3, 0x1, R23 ;  /* 0x0000000103007824 */ /* 0x000fe200078e0217 */
[----:B0-----:R-:W-:-:S04]  /*0430*/  ISETP.GT.U32.AND P0, PT, R2, UR4, PT ;  /* 0x0000000402007c0c */ /* 0x001fc8000bf04070 */
[----:B------:R-:W-:-:S13]  /*0440*/  ISETP.GT.U32.AND.EX P0, PT, R0, UR5, PT, P0 ;  /* 0x0000000500007c0c */ /* 0x000fda000bf04100 */
[----:B------:R-:W-:Y:S05]  /*0450*/  @P0 EXIT ;  /* 0x000000000000094d */ /* 0x000fea0003800000 */
[----:B------:R-:W-:Y:S01]  /*0460*/  MOV R0, 0x0 ;  /* 0x0000000000007802 */ /* 0x000fe20000000f00 */
[C---:B------:R-:W-:Y:S01]  /*0470*/  IMAD.SHL.U32 R23, R16.reuse, 0x4, RZ ;  /* 0x0000000410177824 */ /* 0x040fe200078e00ff */
[----:B------:R-:W-:Y:S02]  /*0480*/  SHF.L.U64.HI R22, R16, 0x2, R17 ;  /* 0x0000000210167819 */ /* 0x000fe40000010211 */
[----:B------:R0:W1:Y:S01]  /*0490*/  LDC.64 R2, c[0x4][R0] ;  /* 0x0100000000027b82 */ /* 0x0000620000000a00 */
[----:B------:R-:W-:Y:S02]  /*04a0*/  IMAD.MOV.U32 R4, RZ, RZ, R23 ;  /* 0x000000ffff047224 */ /* 0x000fe400078e0017 */
[----:B------:R-:W-:-:S07]  /*04b0*/  IMAD.MOV.U32 R5, RZ, RZ, R22 ;  /* 0x000000ffff057224 */ /* 0x000fce00078e0016 */
[----:B------:R-:W-:-:S07]  /*04c0*/  LEPC R20, `(.L_x_1) ;  /* 0x000000001014794e */ /* 0x000fce0000000000 */
[----:B01----:R-:W-:Y:S05]  /*04d0*/  CALL.ABS.NOINC R2 ;  /* 0x0000000002007343 */ /* 0x003fea0003c00000 */
.L_x_1:
[----:B------:R-:W0:Y:S01]  /*04e0*/  LDCU.64 UR4, c[0x0][0x388] ;  /* 0x00007100ff0477ac */ /* 0x000e220008000a00 */
[----:B------:R-:W1:Y:S01]  /*04f0*/  LDC.64 R8, c[0x0][0x390] ;  /* 0x0000e400ff087b82 */ /* 0x000e620000000a00 */
[----:B------:R-:W-:Y:S02]  /*0500*/  IMAD.MOV.U32 R18, RZ, RZ, R4 ;  /* 0x000000ffff127224 */ /* 0x000fe400078e0004 */
[----:B------:R-:W-:-:S05]  /*0510*/  IMAD.MOV.U32 R2, RZ, RZ, R5 ;  /* 0x000000ffff027224 */ /* 0x000fca00078e0005 */
[----:B------:R-:W2:Y:S01]  /*0520*/  LDC.64 R12, c[0x0][0x398] ;  /* 0x0000e600ff0c7b82 */ /* 0x000ea20000000a00 */
[----:B0-----:R-:W-:-:S04]  /*0530*/  UISETP.GE.U32.AND UP0, UPT, UR4, 0x400, UPT ;  /* 0x000004000400788c */ /* 0x001fc8000bf06070 */
[----:B------:R-:W-:-:S09]  /*0540*/  UISETP.GE.U32.AND.EX UP0, UPT, UR5, URZ, UPT, UP0 ;  /* 0x000000ff0500728c */ /* 0x000fd2000bf06100 */
[----:B------:R-:W-:Y:S05]  /*0550*/  BRA.U !UP0, `(.L_x_2) ;  /* 0x0000000108407547 */ /* 0x000fea000b800000 */
[----:B------:R-:W-:Y:S01]  /*0560*/  BSSY.RECONVERGENT B0, `(.L_x_2) ;  /* 0x000000f000007945 */ /* 0x000fe20003800200 */
[----:B------:R-:W-:Y:S02]  /*0570*/  IMAD.MOV.U32 R0, RZ, RZ, RZ ;  /* 0x000000ffff007224 */ /* 0x000fe400078e00ff */
[----:B------:R-:W-:-:S07]  /*0580*/  IMAD.MOV.U32 R3, RZ, RZ, RZ ;  /* 0x000000ffff037224 */ /* 0x000fce00078e00ff */
.L_x_3:
[----:B0-----:R-:W0:Y:S02]  /*0590*/  LDCU.64 UR4, c[0x0][0x380] ;  /* 0x00007000ff0477ac */ /* 0x001e240008000a00 */
[----:B0-----:R-:W-:-:S04]  /*05a0*/  IADD3 R4, P0, PT, R0, UR4, RZ ;  /* 0x0000000400047c10 */ /* 0x001fc8000ff1e0ff */
[----:B------:R-:W-:-:S06]  /*05b0*/  IADD3.X R5, PT, PT, R3, UR5, RZ, P0, !PT ;  /* 0x0000000503057c10 */ /* 0x000fcc00087fe4ff */
[----:B------:R-:W3:Y:S01]  /*05c0*/  LDG.E.U8 R5, desc[UR36][R4.64] ;  /* 0x0000002404057981 */ /* 0x000ee2000c1e1100 */
[----:B------:R-:W-:-:S05]  /*05d0*/  IADD3 R6, P0, PT, R0, R18, RZ ;  /* 0x0000001200067210 */ /* 0x000fca0007f1e0ff */
[----:B------:R-:W-:Y:S01]  /*05e0*/  IMAD.X R7, R3, 0x1, R2, P0 ;  /* 0x0000000103077824 */ /* 0x000fe200000e0602 */
[----:B------:R-:W-:-:S05]  /*05f0*/  IADD3 R0, P0, PT, R0, 0x1, RZ ;  /* 0x0000000100007810 */ /* 0x000fca0007f1e0ff */
[----:B------:R-:W-:Y:S01]  /*0600*/  IMAD.X R3, RZ, RZ, R3, P0 ;  /* 0x000000ffff037224 */ /* 0x000fe200000e0603 */
[----:B------:R-:W-:-:S04]  /*0610*/  ISETP.GE.U32.AND P0, PT, R0, R23, PT ;  /* 0x000000170000720c */ /* 0x000fc80003f06070 */
[----:B------:R-:W-:Y:S01]  /*0620*/  ISETP.GE.U32.AND.EX P0, PT, R3, R22, PT, P0 ;  /* 0x000000160300720c */ /* 0x000fe20003f06100 */
[----:B---3--:R0:W-:-:S12]  /*0630*/  ST.E.U8 desc[UR36][R6.64], R5 ;  /* 0x0000000506007985 */ /* 0x0081d8000c101124 */
[----:B------:R-:W-:Y:S05]  /*0640*/  @!P0 BRA `(.L_x_3) ;  /* 0xfffffffc00d08947 */ /* 0x000fea000383ffff */
[----:B------:R-:W-:Y:S05]  /*0650*/  BSYNC.RECONVERGENT B0 ;  /* 0x0000000000007941 */ /* 0x000fea0003800200 */
.L_x_2:
[----:B-1----:R-:W3:Y:S04]  /*0660*/  LDG.E R8, desc[UR36][R8.64] ;  /* 0x0000002408087981 */ /* 0x002ee8000c1e1900 */
[----:B--2---:R1:W5:Y:S01]  /*0670*/  LDG.E R15, desc[UR36][R12.64] ;  /* 0x000000240c0f7981 */ /* 0x004362000c1e1900 */
[----:B------:R-:W-:Y:S01]  /*0680*/  IMAD.MOV.U32 R3, RZ, RZ, 0x1 ;  /* 0x00000001ff037424 */ /* 0x000fe200078e00ff */
[----:B------:R-:W-:Y:S01]  /*0690*/  BSSY.RECONVERGENT B0, `(.L_x_4) ;  /* 0x000008d000007945 */ /* 0x000fe20003800200 */
[C---:B------:R-:W-:Y:S02]  /*06a0*/  VIADD R4, R24.reuse, 0xfffffff6 ;  /* 0xfffffff618047836 */ /* 0x040fe40000000000 */
[----:B------:R-:W-:Y:S01]  /*06b0*/  VIADD R23, R24, 0xfffffff6 ;  /* 0xfffffff618177836 */ /* 0x000fe20000000000 */
[----:B------:R-:W-:Y:S01]  /*06c0*/  SHF.L.U32 R0, R3, R24, RZ ;  /* 0x0000001803007219 */ /* 0x000fe200000006ff */
[----:B------:R-:W-:Y:S01]  /*06d0*/  IMAD.MOV.U32 R3, RZ, RZ, RZ ;  /* 0x000000ffff037224 */ /* 0x000fe200078e00ff */
[----:B0-----:R-:W-:Y:S01]  /*06e0*/  SHF.L.U32 R5, R19, R4, RZ ;  /* 0x0000000413057219 */ /* 0x001fe200000006ff */
[----:B------:R-:W-:Y:S01]  /*06f0*/  IMAD.MOV.U32 R6, RZ, RZ, RZ ;  /* 0x000000ffff067224 */ /* 0x000fe200078e00ff */
[----:B------:R-:W-:-:S05]  /*0700*/  IADD3 R0, P0, PT, R0, -0x1, RZ ;  /* 0xffffffff00007810 */ /* 0x000fca0007f1e0ff */
[----:B------:R-:W-:Y:S01]  /*0710*/  IMAD.X R7, RZ, RZ, -0x1, P0 ;  /* 0xffffffffff077424 */ /* 0x000fe200000e06ff */
[C---:B---3--:R-:W-:Y:S02]  /*0720*/  LOP3.LUT R10, R8.reuse, R5, RZ, 0x3c, !PT ;  /* 0x00000005080a7212 */ /* 0x048fe400078e3cff */
[----:B-1----:R-:W-:-:S07]  /*0730*/  LOP3.LUT R11, R8, R19, RZ, 0x3c, !PT ;  /* 0x00000013080b7212 */ /* 0x002fce00078e3cff */
.L_x_7:
[----:B------:R-:W-:-:S04]  /*0740*/  LEA R4, P0, R3, R18, 0x2 ;  /* 0x0000001203047211 */ /* 0x000fc800078010ff */
[----:B------:R-:W-:-:S05]  /*0750*/  LEA.HI.X R5, R3, R2, R6, 0x2, P0 ;  /* 0x0000000203057211 */ /* 0x000fca00000f1406 */
[----:B-----5:R0:W5:Y:S01]  /*0760*/  LD.E R14, desc[UR36][R4.64] ;  /* 0x00000024040e7980 */ /* 0x020162000c101900 */
[----:B------:R-:W-:Y:S01]  /*0770*/  BSSY.RECONVERGENT B1, `(.L_x_5) ;  /* 0x0000076000017945 */ /* 0x000fe20003800200 */
[----:B------:R-:W-:-:S07]  /*0780*/  CS2R R12, SRZ ;  /* 0x00000000000c7805 */ /* 0x000fce000001ff00 */
.L_x_6:
[----:B-1----:R-:W1:Y:S01]  /*0790*/  LDCU.64 UR4, c[0x0][0x380] ;  /* 0x00007000ff0477ac */ /* 0x002e620008000a00 */
[CC--:B------:R-:W-:Y:S02]  /*07a0*/  SHF.L.U32 R8, R12.reuse, R23.reuse, RZ ;  /* 0x000000170c087219 */ /* 0x0c0fe400000006ff */
[----:B------:R-:W-:Y:S02]  /*07b0*/  SHF.L.U64.HI R21, R12, R23, R13 ;  /* 0x000000170c157219 */ /* 0x000fe4000001020d */
[----:B------:R-:W-:-:S04]  /*07c0*/  IADD3 R9, P0, PT, R3, R8, RZ ;  /* 0x0000000803097210 */ /* 0x000fc80007f1e0ff */
[----:B------:R-:W-:Y:S01]  /*07d0*/  LOP3.LUT R8, R9, R0, RZ, 0xc0, !PT ;  /* 0x0000000009087212 */ /* 0x000fe200078ec0ff */
[----:B------:R-:W-:-:S05]  /*07e0*/  IMAD.X R20, R6, 0x1, R21, P0 ;  /* 0x0000000106147824 */ /* 0x000fca00000e0615 */
[----:B------:R-:W-:Y:S02]  /*07f0*/  LOP3.LUT R9, R20, R7, RZ, 0xc0, !PT ;  /* 0x0000000714097212 */ /* 0x000fe400078ec0ff */
[----:B-1----:R-:W-:-:S04]  /*0800*/  LEA R20, P0, R8, UR4, 0x2 ;  /* 0x0000000408147c11 */ /* 0x002fc8000f8010ff */
[----:B------:R-:W-:-:S05]  /*0810*/  LEA.HI.X R21, R8, UR5, R9, 0x2, P0 ;  /* 0x0000000508157c11 */ /* 0x000fca00080f1409 */
[----:B------:R-:W2:Y:S01]  /*0820*/  LDG.E R20, desc[UR36][R20.64] ;  /* 0x0000002414147981 */ /* 0x000ea2000c1e1900 */
[----:B------:R-:W-:-:S04]  /*0830*/  IADD3 R22, P0, PT, R12, 0x1, RZ ;  /* 0x000000010c167810 */ /* 0x000fc80007f1e0ff */
[----:B------:R-:W-:Y:S01]  /*0840*/  SHF.L.U32 R8, R22, R23, RZ ;  /* 0x0000001716087219 */ /* 0x000fe200000006ff */
[----:B------:R-:W-:-:S03]  /*0850*/  IMAD.X R25, RZ, RZ, R13, P0 ;  /* 0x000000ffff197224 */ /* 0x000fc600000e060d */
[----:B------:R-:W-:Y:S02]  /*0860*/  IADD3 R9, P0, PT, R3, R8, RZ ;  /* 0x0000000803097210 */ /* 0x000fe40007f1e0ff */
[----:B------:R-:W-:Y:S02]  /*0870*/  SHF.L.U64.HI R25, R22, R23, R25 ;  /* 0x0000001716197219 */ /* 0x000fe40000010219 */
[----:B------:R-:W-:-:S03]  /*0880*/  LOP3.LUT R9, R9, R0, RZ, 0xc0, !PT ;  /* 0x0000000009097212 */ /* 0x000fc600078ec0ff */
[----:B------:R-:W-:Y:S01]  /*0890*/  IMAD.X R22, R6, 0x1, R25, P0 ;  /* 0x0000000106167824 */ /* 0x000fe200000e0619 */
[----:B------:R-:W-:-:S04]  /*08a0*/  LEA R8, P0, R9, UR4, 0x2 ;  /* 0x0000000409087c11 */ /* 0x000fc8000f8010ff */
[----:B------:R-:W-:-:S04]  /*08b0*/  LOP3.LUT R22, R22, R7, RZ, 0xc0, !PT ;  /* 0x0000000716167212 */ /* 0x000fc800078ec0ff */
[----:B------:R-:W-:Y:S01]  /*08c0*/  LEA.HI.X R9, R9, UR5, R22, 0x2, P0 ;  /* 0x0000000509097c11 */ /* 0x000fe200080f1416 */
[----:B--2--5:R-:W-:-:S05]  /*08d0*/  IMAD R21, R20, R15, R14 ;  /* 0x0000000f14157224 */ /* 0x024fca00078e020e */
[----:B------:R1:W-:Y:S04]  /*08e0*/  ST.E desc[UR36][R4.64], R21 ;  /* 0x0000001504007985 */ /* 0x0003e8000c101924 */
[----:B------:R-:W1:Y:S01]  /*08f0*/  LDG.E R8, desc[UR36][R8.64] ;  /* 0x0000002408087981 */ /* 0x000e62000c1e1900 */
[----:B------:R-:W-:-:S04]  /*0900*/  IADD3 R20, P0, PT, R12, 0x2, RZ ;  /* 0x000000020c147810 */ /* 0x000fc80007f1e0ff */
[----:B------:R-:W-:Y:S01]  /*0910*/  SHF.L.U32 R14, R20, R23, RZ ;  /* 0x00000017140e7219 */ /* 0x000fe200000006ff */
[----:B------:R-:W-:-:S03]  /*0920*/  IMAD.X R27, RZ, RZ, R13, P0 ;  /* 0x000000ffff1b7224 */ /* 0x000fc600000e060d */
[----:B------:R-:W-:Y:S02]  /*0930*/  IADD3 R25, P0, PT, R3, R14, RZ ;  /* 0x0000000e03197210 */ /* 0x000fe40007f1e0ff */
[----:B------:R-:W-:Y:S01]  /*0940*/  SHF.L.U64.HI R27, R20, R23, R27 ;  /* 0x00000017141b7219 */ /* 0x000fe2000001021b */
[----:B------:R-:W-:Y:S01]  /*0950*/  IMAD R20, R10, R15, RZ ;  /* 0x0000000f0a147224 */ /* 0x000fe200078e02ff */
[----:B------:R-:W-:-:S03]  /*0960*/  LOP3.LUT R22, R25, R0, RZ, 0xc0, !PT ;  /* 0x0000000019167212 */ /* 0x000fc600078ec0ff */
[----:B------:R-:W-:-:S05]  /*0970*/  IMAD.X R14, R6, 0x1, R27, P0 ;  /* 0x00000001060e7824 */ /* 0x000fca00000e061b */
[----:B------:R-:W-:Y:S02]  /*0980*/  LOP3.LUT R25, R14, R7, RZ, 0xc0, !PT ;  /* 0x000000070e197212 */ /* 0x000fe400078ec0ff */
[----:B------:R-:W-:-:S04]  /*0990*/  LEA R14, P0, R22, UR4, 0x2 ;  /* 0x00000004160e7c11 */ /* 0x000fc8000f8010ff */
[----:B------:R-:W-:Y:S01]  /*09a0*/  LEA.HI.X R15, R22, UR5, R25, 0x2, P0 ;  /* 0x00000005160f7c11 */ /* 0x000fe200080f1419 */
[----:B-1----:R-:W-:-:S05]  /*09b0*/  IMAD R21, R20, R8, R21 ;  /* 0x0000000814157224 */ /* 0x002fca00078e0215 */
[----:B------:R1:W-:Y:S04]  /*09c0*/  ST.E desc[UR36][R4.64], R21 ;  /* 0x0000001504007985 */ /* 0x0003e8000c101924 */
[----:B------:R-:W1:Y:S01]  /*09d0*/  LDG.E R14, desc[UR36][R14.64] ;  /* 0x000000240e0e7981 */ /* 0x000e62000c1e1900 */
[----:B------:R-:W-:Y:S01]  /*09e0*/  IADD3 R22, P0, PT, R12, 0x3, RZ ;  /* 0x000000030c167810 */ /* 0x000fe20007f1e0ff */
[----:B------:R-:W-:-:S03]  /*09f0*/  IMAD R20, R10, R20, RZ ;  /* 0x000000140a147224 */ /* 0x000fc600078e02ff */
        /* <DEDUP_REMOVED lines=67> */
[----:B------:R-:W2:Y:S01]  /*0e30*/  LDG.E R8, desc[UR36][R8.64] ;  /* 0x0000002408087981 */ /* 0x000ea2000c1e1900 */
[----:B------:R-:W-:Y:S01]  /*0e40*/  IMAD R15, R10, R20, RZ ;  /* 0x000000140a0f7224 */ /* 0x000fe200078e02ff */
[----:B------:R-:W-:-:S05]  /*0e50*/  IADD3 R12, P0, PT, R12, 0x8, RZ ;  /* 0x000000080c0c7810 */ /* 0x000fca0007f1e0ff */
[----:B------:R-:W-:Y:S01]  /*0e60*/  IMAD.X R13, RZ, RZ, R13, P0 ;  /* 0x000000ffff0d7224 */ /* 0x000fe200000e060d */
[----:B------:R-:W-:-:S04]  /*0e70*/  ISETP.NE.U32.AND P0, PT, R12, 0x400, PT ;  /* 0x000004000c00780c */ /* 0x000fc80003f05070 */
[----:B------:R-:W-:Y:S01]  /*0e80*/  ISETP.NE.AND.EX P0, PT, R13, RZ, PT, P0 ;  /* 0x000000ff0d00720c */ /* 0x000fe20003f05300 */
[----:B--2---:R-:W-:Y:S02]  /*0e90*/  IMAD R14, R15, R8, R21 ;  /* 0x000000080f0e7224 */ /* 0x004fe400078e0215 */
[----:B------:R-:W-:-:S03]  /*0ea0*/  IMAD R15, R10, R15, RZ ;  /* 0x0000000f0a0f7224 */ /* 0x000fc600078e02ff */
[----:B------:R1:W-:Y:S07]  /*0eb0*/  ST.E desc[UR36][R4.64], R14 ;  /* 0x0000000e04007985 */ /* 0x0003ee000c101924 */
[----:B------:R-:W-:Y:S05]  /*0ec0*/  @P0 BRA `(.L_x_6) ;  /* 0xfffffff800300947 */ /* 0x000fea000383ffff */
[----:B------:R-:W-:Y:S05]  /*0ed0*/  BSYNC.RECONVERGENT B1 ;  /* 0x0000000000017941 */ /* 0x000fea0003800200 */
.L_x_5:
[----:B------:R-:W-:Y:S01]  /*0ee0*/  IADD3 R3, P0, PT, R3, 0x1, RZ ;  /* 0x0000000103037810 */ /* 0x000fe20007f1e0ff */
[----:B------:R-:W-:-:S04]  /*0ef0*/  IMAD R15, R11, R15, RZ ;  /* 0x0000000f0b0f7224 */ /* 0x000fc800078e02ff */
[----:B------:R-:W-:-:S05]  /*0f00*/  IMAD.X R6, RZ, RZ, R6, P0 ;  /* 0x000000ffff067224 */ /* 0x000fca00000e0606 */
[-CC-:B01----:R-:W-:Y:S02]  /*0f10*/  SHF.R.U64 R4, R3, R23.reuse, R6.reuse ;  /* 0x0000001703047219 */ /* 0x183fe40000001206 */
[----:B------:R-:W-:Y:S02]  /*0f20*/  SHF.R.U32.HI R5, RZ, R23, R6 ;  /* 0x00000017ff057219 */ /* 0x000fe40000011606 */
[----:B------:R-:W-:-:S04]  /*0f30*/  ISETP.NE.U32.AND P0, PT, R4, RZ, PT ;  /* 0x000000ff0400720c */ /* 0x000fc80003f05070 */
[----:B------:R-:W-:-:S13]  /*0f40*/  ISETP.NE.AND.EX P0, PT, R5, RZ, PT, P0 ;  /* 0x000000ff0500720c */ /* 0x000fda0003f05300 */
[----:B------:R-:W-:Y:S05]  /*0f50*/  @!P0 BRA `(.L_x_7) ;  /* 0xfffffff400f88947 */ /* 0x000fea000383ffff */
[----:B------:R-:W-:Y:S05]  /*0f60*/  BSYNC.RECONVERGENT B0 ;  /* 0x0000000000007941 */ /* 0x000fea0003800200 */
.L_x_4:
[----:B------:R-:W0:Y:S08]  /*0f70*/  LDC.64 R4, c[0x0][0x390] ;  /* 0x0000e400ff047b82 */ /* 0x000e300000000a00 */
[----:B------:R-:W1:Y:S01]  /*0f80*/  LDC.64 R6, c[0x0][0x388] ;  /* 0x0000e200ff067b82 */ /* 0x000e620000000a00 */
[----:B0-----:R0:W5:Y:S01]  /*0f90*/  LDG.E R22, desc[UR36][R4.64] ;  /* 0x0000002404167981 */ /* 0x001162000c1e1900 */
[----:B------:R-:W-:Y:S01]  /*0fa0*/  IMAD.MOV.U32 R9, RZ, RZ, 0x3dc6b27f ;  /* 0x3dc6b27fff097424 */ /* 0x000fe200078e00ff */
[----:B-1----:R-:W-:Y:S01]  /*0fb0*/  ISETP.GE.U32.AND P0, PT, R6, 0x400, PT ;  /* 0x000004000600780c */ /* 0x002fe20003f06070 */
[----:B0-----:R-:W-:-:S02]  /*0fc0*/  IMAD.MOV.U32 R4, RZ, RZ, R16 ;  /* 0x000000ffff047224 */ /* 0x001fc400078e0010 */
[----:B------:R-:W-:Y:S01]  /*0fd0*/  IMAD.MOV.U32 R5, RZ, RZ, R17 ;  /* 0x000000ffff057224 */ /* 0x000fe200078e0011 */
[----:B------:R-:W-:-:S03]  /*0fe0*/  ISETP.GE.U32.AND.EX P0, PT, R7, RZ, PT, P0 ;  /* 0x000000ff0700720c */ /* 0x000fc60003f06100 */
[----:B------:R-:W0:Y:S10]  /*0ff0*/  I2F.U64 R0, R4 ;  /* 0x0000000400007312 */ /* 0x000e340000301000 */
[----:B0-----:R-:W-:-:S04]  /*1000*/  @!P0 FMUL R0, R0, 8388608 ;  /* 0x4b00000000008820 */ /* 0x001fc80000400000 */
[----:B------:R-:W-:-:S05]  /*1010*/  VIADD R3, R0, 0xc0cafb0d ;  /* 0xc0cafb0d00037836 */ /* 0x000fca0000000000 */
[----:B------:R-:W-:-:S04]  /*1020*/  LOP3.LUT R7, R3, 0xff800000, RZ, 0xc0, !PT ;  /* 0xff80000003077812 */ /* 0x000fc800078ec0ff */
[----:B------:R-:W-:Y:S01]  /*1030*/  I2FP.F32.S32 R4, R7 ;  /* 0x0000000700047245 */ /* 0x000fe20000201400 */
[----:B------:R-:W-:-:S04]  /*1040*/  IMAD.IADD R3, R0, 0x1, -R7 ;  /* 0x0000000100037824 */ /* 0x000fc800078e0a07 */
[----:B------:R-:W-:-:S04]  /*1050*/  FADD R6, R3, -1 ;  /* 0xbf80000003067421 */ /* 0x000fc80000000000 */
[----:B------:R-:W-:-:S04]  /*1060*/  FFMA R3, R6, R9, -0.16845393180847167969 ;  /* 0xbe2c7f3006037423 */ /* 0x000fc80000000009 */
        /* <DEDUP_REMOVED lines=8> */
[----:B------:R-:W-:Y:S01]  /*10f0*/  FMUL R5, R6, R3 ;  /* 0x0000000306057220 */ /* 0x000fe20000400000 */
[----:B------:R-:W-:Y:S02]  /*1100*/  FSEL R3, RZ, -23, P0 ;  /* 0xc1b80000ff037808 */ /* 0x000fe40000000000 */
[----:B------:R-:W-:Y:S01]  /*1110*/  ISETP.GT.U32.AND P0, PT, R0, 0x7f7fffff, PT ;  /* 0x7f7fffff0000780c */ /* 0x000fe20003f04070 */
[----:B------:R-:W-:Y:S02]  /*1120*/  FMUL R5, R6, R5 ;  /* 0x0000000506057220 */ /* 0x000fe40000400000 */
[----:B------:R-:W-:Y:S02]  /*1130*/  FFMA R3, R4, 1.1920928955078125e-07, R3 ;  /* 0x3400000004037823 */ /* 0x000fe40000000003 */
[----:B------:R-:W-:Y:S01]  /*1140*/  FFMA R6, R6, 1.4426950216293334961, R5 ;  /* 0x3fb8aa3b06067823 */ /* 0x000fe20000000005 */
[----:B------:R-:W-:-:S03]  /*1150*/  IMAD.MOV.U32 R5, RZ, RZ, 0x7f800000 ;  /* 0x7f800000ff057424 */ /* 0x000fc600078e00ff */
[----:B------:R-:W-:-:S04]  /*1160*/  FADD R3, R3, R6 ;  /* 0x0000000603037221 */ /* 0x000fc80000000000 */
[C---:B------:R-:W-:Y:S01]  /*1170*/  @P0 FFMA R3, R0.reuse, R5, +INF ;  /* 0x7f80000000030423 */ /* 0x040fe20000000005 */
[----:B------:R-:W-:-:S04]  /*1180*/  FSETP.NEU.AND P0, PT, R0, RZ, PT ;  /* 0x000000ff0000720b */ /* 0x000fc80003f0d000 */
[----:B------:R-:W-:-:S04]  /*1190*/  FSEL R24, R3, -INF , P0 ;  /* 0xff80000003187808 */ /* 0x000fc80000000000 */
[----:B------:R-:W0:Y:S02]  /*11a0*/  F2I.U64.TRUNC R4, R24 ;  /* 0x0000001800047311 */ /* 0x000e24000020d800 */
[----:B0-----:R-:W-:-:S05]  /*11b0*/  IMAD.MOV.U32 R5, RZ, RZ, 0x1 ;  /* 0x00000001ff057424 */ /* 0x001fca00078e00ff */
[----:B------:R-:W-:-:S04]  /*11c0*/  SHF.L.U32 R5, R5, R4, RZ ;  /* 0x0000000405057219 */ /* 0x000fc800000006ff */
[----:B------:R-:W-:-:S04]  /*11d0*/  ISETP.NE.U32.AND P0, PT, R16, R5, PT ;  /* 0x000000051000720c */ /* 0x000fc80003f05070 */
[----:B------:R-:W-:-:S13]  /*11e0*/  ISETP.NE.AND.EX P0, PT, R17, RZ, PT, P0 ;  /* 0x000000ff1100720c */ /* 0x000fda0003f05300 */
[----:B------:R-:W-:Y:S05]  /*11f0*/  @!P0 BRA `(.L_x_8) ;  /* 0x0000000000408947 */ /* 0x000fea0003800000 */
[----:B------:R-:W-:Y:S01]  /*1200*/  MOV R14, 0x10 ;  /* 0x00000010000e7802 */ /* 0x000fe20000000f00 */
[----:B------:R-:W0:Y:S01]  /*1210*/  LDCU.64 UR4, c[0x4][0x30] ;  /* 0x01000600ff0477ac */ /* 0x000e220008000a00 */
[----:B------:R-:W-:Y:S02]  /*1220*/  IMAD.MOV.U32 R8, RZ, RZ, 0x53 ;  /* 0x00000053ff087424 */ /* 0x000fe400078e00ff */
[----:B------:R-:W-:Y:S01]  /*1230*/  IMAD.MOV.U32 R12, RZ, RZ, 0x1 ;  /* 0x00000001ff0c7424 */ /* 0x000fe200078e00ff */
[----:B------:R-:W1:Y:S01]  /*1240*/  LDCU.64 UR6, c[0x4][0x28] ;  /* 0x01000500ff0677ac */ /* 0x000e620008000a00 */
[----:B------:R-:W2:Y:S01]  /*1250*/  LDC.64 R14, c[0x4][R14] ;  /* 0x010000000e0e7b82 */ /* 0x000ea20000000a00 */
[----:B------:R-:W-:Y:S01]  /*1260*/  IMAD.MOV.U32 R13, RZ, RZ, RZ ;  /* 0x000000ffff0d7224 */ /* 0x000fe200078e00ff */
[----:B------:R-:W3:Y:S01]  /*1270*/  LDCU.64 UR8, c[0x4][0x18] ;  /* 0x01000300ff0877ac */ /* 0x000ee20008000a00 */
[----:B0-----:R-:W-:Y:S02]  /*1280*/  IMAD.U32 R4, RZ, RZ, UR4 ;  /* 0x00000004ff047e24 */ /* 0x001fe4000f8e00ff */
[----:B------:R-:W-:-:S02]  /*1290*/  IMAD.U32 R5, RZ, RZ, UR5 ;  /* 0x00000005ff057e24 */ /* 0x000fc4000f8e00ff */
[----:B-1----:R-:W-:Y:S02]  /*12a0*/  IMAD.U32 R6, RZ, RZ, UR6 ;  /* 0x00000006ff067e24 */ /* 0x002fe4000f8e00ff */
[----:B------:R-:W-:Y:S02]  /*12b0*/  IMAD.U32 R7, RZ, RZ, UR7 ;  /* 0x00000007ff077e24 */ /* 0x000fe4000f8e00ff */
[----:B---3--:R-:W-:Y:S02]  /*12c0*/  IMAD.U32 R10, RZ, RZ, UR8 ;  /* 0x00000008ff0a7e24 */ /* 0x008fe4000f8e00ff */
[----:B------:R-:W-:-:S07]  /*12d0*/  IMAD.U32 R11, RZ, RZ, UR9 ;  /* 0x00000009ff0b7e24 */ /* 0x000fce000f8e00ff */
[----:B------:R-:W-:-:S07]  /*12e0*/  LEPC R20, `(.L_x_8) ;  /* 0x000000001014794e */ /* 0x000fce0000000000 */
[----:B--2--5:R-:W-:Y:S05]  /*12f0*/  CALL.ABS.NOINC R14 ;  /* 0x000000000e007343 */ /* 0x024fea0003c00000 */
.L_x_8:
[----:B------:R-:W0:Y:S01]  /*1300*/  LDCU.64 UR4, c[0x0][0x388] ;  /* 0x00007100ff0477ac */ /* 0x000e220008000a00 */
[----:B------:R1:W2:Y:S01]  /*1310*/  F2I.U64.TRUNC R12, R24 ;  /* 0x00000018000c7311 */ /* 0x0002a2000020d800 */
[----:B0-----:R-:W-:-:S04]  /*1320*/  UISETP.GE.U32.AND UP0, UPT, UR4, 0x400, UPT ;  /* 0x000004000400788c */ /* 0x001fc8000bf06070 */
[----:B------:R-:W-:-:S09]  /*1330*/  UISETP.GE.U32.AND.EX UP0, UPT, UR5, URZ, UPT, UP0 ;  /* 0x000000ff0500728c */ /* 0x000fd2000bf06100 */
[----:B-12---:R-:W-:Y:S05]  /*1340*/  BRA.U !UP0, `(.L_x_9) ;  /* 0x0000000908fc7547 */ /* 0x006fea000b800000 */
[----:B------:R-:W-:Y:S01]  /*1350*/  BSSY.RECONVERGENT B0, `(.L_x_9) ;  /* 0x00000be000007945 */ /* 0x000fe20003800200 */
[C---:B------:R-:W-:Y:S01]  /*1360*/  LOP3.LUT R21, R12.reuse, 0x3, RZ, 0xc0, !PT ;  /* 0x000000030c157812 */ /* 0x040fe200078ec0ff */
[----:B------:R-:W-:Y:S01]  /*1370*/  IMAD.MOV.U32 R3, RZ, RZ, RZ ;  /* 0x000000ffff037224 */ /* 0x000fe200078e00ff */
[----:B------:R-:W-:Y:S01]  /*1380*/  LOP3.LUT R0, R12, 0xfffffffc, RZ, 0xc0, !PT ;  /* 0xfffffffc0c007812 */ /* 0x000fe200078ec0ff */
[----:B------:R-:W-:-:S07]  /*1390*/  IMAD.MOV.U32 R4, RZ, RZ, RZ ;  /* 0x000000ffff047224 */ /* 0x000fce00078e00ff */
.L_x_19:
[----:B------:R-:W-:Y:S02]  /*13a0*/  ISETP.NE.U32.AND P0, PT, R12, RZ, PT ;  /* 0x000000ff0c00720c */ /* 0x000fe40003f05070 */
[----:B------:R-:W-:Y:S02]  /*13b0*/  CS2R R6, SRZ ;  /* 0x0000000000067805 */ /* 0x000fe4000001ff00 */
[----:B------:R-:W-:-:S13]  /*13c0*/  ISETP.NE.AND.EX P0, PT, R13, RZ, PT, P0 ;  /* 0x000000ff0d00720c */ /* 0x000fda0003f05300 */
[----:B------:R-:W-:Y:S05]  /*13d0*/  @!P0 BRA `(.L_x_10) ;  /* 0x00000008008c8947 */ /* 0x000fea0003800000 */
[----:B------:R-:W-:Y:S01]  /*13e0*/  ISETP.GE.U32.AND P0, PT, R12, 0x4, PT ;  /* 0x000000040c00780c */ /* 0x000fe20003f06070 */
[----:B------:R-:W-:Y:S02]  /*13f0*/  IMAD.MOV.U32 R5, RZ, RZ, RZ ;  /* 0x000000ffff057224 */ /* 0x000fe400078e00ff */
[----:B------:R-:W-:Y:S01]  /*1400*/  IMAD.MOV.U32 R8, RZ, RZ, RZ ;  /* 0x000000ffff087224 */ /* 0x000fe200078e00ff */
[----:B------:R-:W-:Y:S01]  /*1410*/  ISETP.GE.U32.AND.EX P0, PT, R13, RZ, PT, P0 ;  /* 0x000000ff0d00720c */ /* 0x000fe20003f06100 */
[----:B------:R-:W-:Y:S02]  /*1420*/  IMAD.MOV.U32 R15, RZ, RZ, R3 ;  /* 0x000000ffff0f7224 */ /* 0x000fe400078e0003 */
[----:B------:R-:W-:-:S10]  /*1430*/  IMAD.MOV.U32 R14, RZ, RZ, R4 ;  /* 0x000000ffff0e7224 */ /* 0x000fd400078e0004 */
[----:B------:R-:W-:Y:S05]  /*1440*/  @!P0 BRA `(.L_x_11) ;  /* 0x0000000800248947 */ /* 0x000fea0003800000 */
[----:B------:R-:W-:Y:S01]  /*1450*/  ISETP.GT.U32.AND P0, PT, R0, RZ, PT ;  /* 0x000000ff0000720c */ /* 0x000fe20003f04070 */
[----:B------:R-:W-:Y:S01]  /*1460*/  BSSY.RECONVERGENT B1, `(.L_x_12) ;  /* 0x0000085000017945 */ /* 0x000fe20003800200 */
[----:B------:R-:W-:Y:S01]  /*1470*/  CS2R R6, SRZ ;  /* 0x0000000000067805 */ /* 0x000fe2000001ff00 */
[----:B------:R-:W-:Y:S01]  /*1480*/  IMAD.MOV.U32 R15, RZ, RZ, R3 ;  /* 0x000000ffff0f7224 */ /* 0x000fe200078e0003 */
[----:B------:R-:W-:Y:S01]  /*1490*/  ISETP.GT.AND.EX P0, PT, R13, RZ, PT, P0 ;  /* 0x000000ff0d00720c */ /* 0x000fe20003f04300 */
[----:B------:R-:W-:Y:S02]  /*14a0*/  IMAD.MOV.U32 R14, RZ, RZ, R4 ;  /* 0x000000ffff0e7224 */ /* 0x000fe400078e0004 */
[----:B------:R-:W-:Y:S02]  /*14b0*/  IMAD.MOV.U32 R9, RZ, RZ, RZ ;  /* 0x000000ffff097224 */ /* 0x000fe400078e00ff */
[----:B------:R-:W-:-:S08]  /*14c0*/  IMAD.MOV.U32 R5, RZ, RZ, RZ ;  /* 0x000000ffff057224 */ /* 0x000fd000078e00ff */
[----:B------:R-:W-:Y:S05]  /*14d0*/  @!P0 BRA `(.L_x_13) ;  /* 0x0000000400ac8947 */ /* 0x000fea0003800000 */
[----:B------:R-:W-:-:S04]  /*14e0*/  IADD3 R8, P0, PT, -R9, R0, RZ ;  /* 0x0000000009087210 */ /* 0x000fc80007f1e1ff */
[----:B------:R-:W-:Y:S01]  /*14f0*/  ISETP.GT.U32.AND P1, PT, R8, 0xc, PT ;  /* 0x0000000c0800780c */ /* 0x000fe20003f24070 */
[----:B------:R-:W-:Y:S01]  /*1500*/  IMAD.X R8, R13, 0x1, ~R5, P0 ;  /* 0x000000010d087824 */ /* 0x000fe200000e0e05 */
[----:B------:R-:W-:-:S04]  /*1510*/  PLOP3.LUT P0, PT, PT, PT, PT, 0x80, 0x8 ;  /* 0x000000000008781c */ /* 0x000fc80003f0f070 */
[----:B------:R-:W-:-:S13]  /*1520*/  ISETP.GT.AND.EX P1, PT, R8, RZ, PT, P1 ;  /* 0x000000ff0800720c */ /* 0x000fda0003f24310 */
[----:B------:R-:W-:Y:S05]  /*1530*/  @!P1 BRA `(.L_x_14) ;  /* 0x0000000000f89947 */ /* 0x000fea0003800000 */
[----:B------:R-:W-:Y:S01]  /*1540*/  IADD3 R10, P1, PT, R0, -0xc, RZ ;  /* 0xfffffff4000a7810 */ /* 0x000fe20007f3e0ff */
[----:B------:R-:W-:Y:S01]  /*1550*/  BSSY.RECONVERGENT B2, `(.L_x_14) ;  /* 0x000003c000027945 */ /* 0x000fe20003800200 */
[----:B------:R-:W-:Y:S02]  /*1560*/  PLOP3.LUT P0, PT, PT, PT, PT, 0x8, 0x80 ;  /* 0x000000000080781c */ /* 0x000fe40003f0e170 */
[----:B------:R-:W-:-:S11]  /*1570*/  IADD3.X R8, PT, PT, R13, -0x1, RZ, P1, !PT ;  /* 0xffffffff0d087810 */ /* 0x000fd60000ffe4ff */
.L_x_15:
[----:B------:R-:W-:Y:S01]  /*1580*/  IMAD.SHL.U32 R16, R6, 0x8, RZ ;  /* 0x0000000806107824 */ /* 0x000fe200078e00ff */
[C-C-:B------:R-:W-:Y:S01]  /*1590*/  SHF.R.U64 R20, R15.reuse, 0x2, R14.reuse ;  /* 0x000000020f147819 */ /* 0x140fe2000000120e */
[C---:B------:R-:W-:Y:S01]  /*15a0*/  IMAD.SHL.U32 R11, R15.reuse, 0x4, RZ ;  /* 0x000000040f0b7824 */ /* 0x040fe200078e00ff */
[C-C-:B------:R-:W-:Y:S02]  /*15b0*/  SHF.R.U64 R17, R15.reuse, 0x3, R14.reuse ;  /* 0x000000030f117819 */ /* 0x140fe4000000120e */
[--C-:B------:R-:W-:Y:S02]  /*15c0*/  SHF.R.U64 R25, R15, 0x4, R14.reuse ;  /* 0x000000040f197819 */ /* 0x100fe4000000120e */
[----:B------:R-:W-:Y:S02]  /*15d0*/  LOP3.LUT R16, R16, 0x4, R11, 0xf8, !PT ;  /* 0x0000000410107812 */ /* 0x000fe400078ef80b */
[----:B------:R-:W-:Y:S02]  /*15e0*/  SHF.R.U32.HI R24, RZ, 0x4, R14 ;  /* 0x00000004ff187819 */ /* 0x000fe4000001160e */
[----:B------:R-:W-:-:S02]  /*15f0*/  LOP3.LUT R11, R16, 0x2, R15, 0xf8, !PT ;  /* 0x00000002100b7812 */ /* 0x000fc400078ef80f */
[----:B------:R-:W-:Y:S02]  /*1600*/  SHF.R.U64 R26, R25, 0x4, R24 ;  /* 0x00000004191a7819 */ /* 0x000fe40000001218 */
[----:B------:R-:W-:Y:S02]  /*1610*/  LOP3.LUT R11, R11, 0x1, R20, 0xf8, !PT ;  /* 0x000000010b0b7812 */ /* 0x000fe400078ef814 */
[----:B------:R-:W-:Y:S02]  /*1620*/  SHF.L.U64.HI R6, R6, 0x3, R7 ;  /* 0x0000000306067819 */ /* 0x000fe40000010207 */
[----:B------:R-:W-:Y:S01]  /*1630*/  IADD3 R9, P1, PT, R9, 0x10, RZ ;  /* 0x0000001009097810 */ /* 0x000fe20007f3e0ff */
[C---:B------:R-:W-:Y:S01]  /*1640*/  IMAD.SHL.U32 R16, R11.reuse, 0x2, RZ ;  /* 0x000000020b107824 */ /* 0x040fe200078e00ff */
[----:B------:R-:W-:-:S03]  /*1650*/  SHF.L.U64.HI R6, R11, 0x1, R6 ;  /* 0x000000010b067819 */ /* 0x000fc60000010206 */
[----:B------:R-:W-:Y:S01]  /*1660*/  IMAD.X R5, RZ, RZ, R5, P1 ;  /* 0x000000ffff057224 */ /* 0x000fe200008e0605 */
[----:B------:R-:W-:Y:S01]  /*1670*/  LOP3.LUT R15, R16, 0x1, R17, 0xf8, !PT ;  /* 0x00000001100f7812 */ /* 0x000fe200078ef811 */
[----:B------:R-:W-:Y:S01]  /*1680*/  IMAD.SHL.U32 R17, R25, 0x4, RZ ;  /* 0x0000000419117824 */ /* 0x000fe200078e00ff */
[----:B------:R-:W-:-:S03]  /*1690*/  ISETP.GE.U32.AND P1, PT, R9, R10, PT ;  /* 0x0000000a0900720c */ /* 0x000fc60003f26070 */
[C---:B------:R-:W-:Y:S01]  /*16a0*/  IMAD.SHL.U32 R16, R15.reuse, 0x8, RZ ;  /* 0x000000080f107824 */ /* 0x040fe200078e00ff */
[----:B------:R-:W-:Y:S02]  /*16b0*/  SHF.L.U64.HI R15, R15, 0x3, R6 ;  /* 0x000000030f0f7819 */ /* 0x000fe40000010206 */
[----:B------:R-:W-:Y:S02]  /*16c0*/  ISETP.GE.AND.EX P1, PT, R5, R8, PT, P1 ;  /* 0x000000080500720c */ /* 0x000fe40003f26310 */
[----:B------:R-:W-:Y:S02]  /*16d0*/  LOP3.LUT R16, R16, 0x4, R17, 0xf8, !PT ;  /* 0x0000000410107812 */ /* 0x000fe400078ef811 */
[----:B------:R-:W-:Y:S02]  /*16e0*/  SHF.R.U64 R17, R25, 0x2, R24 ;  /* 0x0000000219117819 */ /* 0x000fe40000001218 */
[----:B------:R-:W-:-:S04]  /*16f0*/  LOP3.LUT R16, R16, 0x2, R25, 0xf8, !PT ;  /* 0x0000000210107812 */ /* 0x000fc800078ef819 */
[----:B------:R-:W-:Y:S02]  /*1700*/  LOP3.LUT R16, R16, 0x1, R17, 0xf8, !PT ;  /* 0x0000000110107812 */ /* 0x000fe400078ef811 */
[----:B------:R-:W-:Y:S01]  /*1710*/  SHF.R.U64 R17, R25, 0x3, R24 ;  /* 0x0000000319117819 */ /* 0x000fe20000001218 */
[----:B------:R-:W-:Y:S01]  /*1720*/  IMAD.SHL.U32 R25, R26, 0x4, RZ ;  /* 0x000000041a197824 */ /* 0x000fe200078e00ff */
[C---:B------:R-:W-:Y:S01]  /*1730*/  SHF.L.U64.HI R15, R16.reuse, 0x1, R15 ;  /* 0x00000001100f7819 */ /* 0x040fe2000001020f */
[----:B------:R-:W-:-:S05]  /*1740*/  IMAD.SHL.U32 R14, R16, 0x2, RZ ;  /* 0x00000002100e7824 */ /* 0x000fca00078e00ff */
[----:B------:R-:W-:Y:S02]  /*1750*/  LOP3.LUT R14, R14, 0x1, R17, 0xf8, !PT ;  /* 0x000000010e0e7812 */ /* 0x000fe400078ef811 */
[----:B------:R-:W-:Y:S02]  /*1760*/  SHF.R.U32.HI R17, RZ, 0x4, R24 ;  /* 0x00000004ff117819 */ /* 0x000fe40000011618 */
[C---:B------:R-:W-:Y:S01]  /*1770*/  SHF.L.U64.HI R15, R14.reuse, 0x3, R15 ;  /* 0x000000030e0f7819 */ /* 0x040fe2000001020f */
[----:B------:R-:W-:Y:S01]  /*1780*/  IMAD.SHL.U32 R20, R14, 0x8, RZ ;  /* 0x000000080e147824 */ /* 0x000fe200078e00ff */
[C-C-:B------:R-:W-:Y:S02]  /*1790*/  SHF.R.U64 R7, R26.reuse, 0x3, R17.reuse ;  /* 0x000000031a077819 */ /* 0x140fe40000001211 */
[----:B------:R-:W-:Y:S02]  /*17a0*/  SHF.R.U64 R11, R26, 0x4, R17 ;  /* 0x000000041a0b7819 */ /* 0x000fe40000001211 */
[----:B------:R-:W-:-:S02]  /*17b0*/  LOP3.LUT R20, R20, 0x4, R25, 0xf8, !PT ;  /* 0x0000000414147812 */ /* 0x000fc400078ef819 */
[--C-:B------:R-:W-:Y:S02]  /*17c0*/  SHF.R.U64 R25, R26, 0x2, R17.reuse ;  /* 0x000000021a197819 */ /* 0x100fe40000001211 */
[----:B------:R-:W-:Y:S02]  /*17d0*/  LOP3.LUT R20, R20, 0x2, R26, 0xf8, !PT ;  /* 0x0000000214147812 */ /* 0x000fe400078ef81a */
[----:B------:R-:W-:Y:S02]  /*17e0*/  SHF.R.U32.HI R16, RZ, 0x4, R17 ;  /* 0x00000004ff107819 */ /* 0x000fe40000011611 */
[----:B------:R-:W-:Y:S02]  /*17f0*/  LOP3.LUT R20, R20, 0x1, R25, 0xf8, !PT ;  /* 0x0000000114147812 */ /* 0x000fe400078ef819 */
[----:B------:R-:W-:Y:S02]  /*1800*/  SHF.R.U64 R14, R11, 0x2, R16 ;  /* 0x000000020b0e7819 */ /* 0x000fe40000001210 */
[C---:B------:R-:W-:Y:S01]  /*1810*/  SHF.L.U64.HI R15, R20.reuse, 0x1, R15 ;  /* 0x00000001140f7819 */ /* 0x040fe2000001020f */
[----:B------:R-:W-:-:S05]  /*1820*/  IMAD.SHL.U32 R24, R20, 0x2, RZ ;  /* 0x0000000214187824 */ /* 0x000fca00078e00ff */
[----:B------:R-:W-:Y:S01]  /*1830*/  LOP3.LUT R24, R24, 0x1, R7, 0xf8, !PT ;  /* 0x0000000118187812 */ /* 0x000fe200078ef807 */
[----:B------:R-:W-:-:S04]  /*1840*/  IMAD.SHL.U32 R7, R11, 0x4, RZ ;  /* 0x000000040b077824 */ /* 0x000fc800078e00ff */
[----:B------:R-:W-:-:S05]  /*1850*/  IMAD.SHL.U32 R6, R24, 0x8, RZ ;  /* 0x0000000818067824 */ /* 0x000fca00078e00ff */
[----:B------:R-:W-:-:S04]  /*1860*/  LOP3.LUT R6, R6, 0x4, R7, 0xf8, !PT ;  /* 0x0000000406067812 */ /* 0x000fc800078ef807 */
[----:B------:R-:W-:-:S04]  /*1870*/  LOP3.LUT R7, R6, 0x2, R11, 0xf8, !PT ;  /* 0x0000000206077812 */ /* 0x000fc800078ef80b */
[----:B------:R-:W-:Y:S02]  /*1880*/  LOP3.LUT R7, R7, 0x1, R14, 0xf8, !PT ;  /* 0x0000000107077812 */ /* 0x000fe400078ef80e */
[----:B------:R-:W-:Y:S02]  /*1890*/  SHF.L.U64.HI R14, R24, 0x3, R15 ;  /* 0x00000003180e7819 */ /* 0x000fe4000001020f */
[----:B------:R-:W-:Y:S01]  /*18a0*/  SHF.R.U64 R15, R11, 0x3, R16 ;  /* 0x000000030b0f7819 */ /* 0x000fe20000001210 */
[C---:B------:R-:W-:Y:S01]  /*18b0*/  IMAD.SHL.U32 R6, R7.reuse, 0x2, RZ ;  /* 0x0000000207067824 */ /* 0x040fe200078e00ff */
[----:B------:R-:W-:Y:S02]  /*18c0*/  SHF.L.U64.HI R7, R7, 0x1, R14 ;  /* 0x0000000107077819 */ /* 0x000fe4000001020e */
[----:B------:R-:W-:Y:S02]  /*18d0*/  SHF.R.U32.HI R14, RZ, 0x4, R16 ;  /* 0x00000004ff0e7819 */ /* 0x000fe40000011610 */
[----:B------:R-:W-:-:S02]  /*18e0*/  LOP3.LUT R6, R6, 0x1, R15, 0xf8, !PT ;  /* 0x0000000106067812 */ /* 0x000fc400078ef80f */
[----:B------:R-:W-:Y:S01]  /*18f0*/  SHF.R.U64 R15, R11, 0x4, R16 ;  /* 0x000000040b0f7819 */ /* 0x000fe20000001210 */
[----:B------:R-:W-:Y:S06]  /*1900*/  @!P1 BRA `(.L_x_15) ;  /* 0xfffffffc001c9947 */ /* 0x000fec000383ffff */
[----:B------:R-:W-:Y:S05]  /*1910*/  BSYNC.RECONVERGENT B2 ;  /* 0x0000000000027941 */ /* 0x000fea0003800200 */
.L_x_14:
[----:B------:R-:W-:Y:S01]  /*1920*/  IADD3 R8, P2, PT, -R9, R0, RZ ;  /* 0x0000000009087210 */ /* 0x000fe20007f5e1ff */
[----:B------:R-:W-:Y:S03]  /*1930*/  BSSY.RECONVERGENT B2, `(.L_x_16) ;  /* 0x0000022000027945 */ /* 0x000fe60003800200 */
[----:B------:R-:W-:Y:S01]  /*1940*/  ISETP.GT.U32.AND P1, PT, R8, 0x4, PT ;  /* 0x000000040800780c */ /* 0x000fe20003f24070 */
[----:B------:R-:W-:-:S05]  /*1950*/  IMAD.X R8, R13, 0x1, ~R5, P2 ;  /* 0x000000010d087824 */ /* 0x000fca00010e0e05 */
[----:B------:R-:W-:-:S13]  /*1960*/  ISETP.GT.AND.EX P1, PT, R8, RZ, PT, P1 ;  /* 0x000000ff0800720c */ /* 0x000fda0003f24310 */
[----:B------:R-:W-:Y:S05]  /*1970*/  @!P1 BRA `(.L_x_17) ;  /* 0x0000000000749947 */ /* 0x000fea0003800000 */
[----:B------:R-:W-:Y:S01]  /*1980*/  IMAD.SHL.U32 R16, R6, 0x8, RZ ;  /* 0x0000000806107824 */ /* 0x000fe200078e00ff */
[----:B------:R-:W-:Y:S01]  /*1990*/  IADD3 R9, P1, PT, R9, 0x8, RZ ;  /* 0x0000000809097810 */ /* 0x000fe20007f3e0ff */
[----:B------:R-:W-:Y:S01]  /*19a0*/  IMAD.SHL.U32 R11, R15, 0x4, RZ ;  /* 0x000000040f0b7824 */ /* 0x000fe200078e00ff */
[----:B------:R-:W-:-:S03]  /*19b0*/  PLOP3.LUT P0, PT, PT, PT, PT, 0x8, 0x80 ;  /* 0x000000000080781c */ /* 0x000fc60003f0e170 */
[----:B------:R-:W-:Y:S01]  /*19c0*/  IMAD.X R5, RZ, RZ, R5, P1 ;  /* 0x000000ffff057224 */ /* 0x000fe200008e0605 */
[----:B------:R-:W-:Y:S02]  /*19d0*/  LOP3.LUT R16, R16, 0x4, R11, 0xf8, !PT ;  /* 0x0000000410107812 */ /* 0x000fe400078ef80b */
[----:B------:R-:W-:Y:S02]  /*19e0*/  SHF.R.U64 R11, R15, 0x2, R14 ;  /* 0x000000020f0b7819 */ /* 0x000fe4000000120e */
[----:B------:R-:W-:-:S04]  /*19f0*/  LOP3.LUT R16, R16, 0x2, R15, 0xf8, !PT ;  /* 0x0000000210107812 */ /* 0x000fc800078ef80f */
[----:B------:R-:W-:Y:S02]  /*1a00*/  LOP3.LUT R16, R16, 0x1, R11, 0xf8, !PT ;  /* 0x0000000110107812 */ /* 0x000fe400078ef80b */
[C-C-:B------:R-:W-:Y:S02]  /*1a10*/  SHF.R.U64 R11, R15.reuse, 0x3, R14.reuse ;  /* 0x000000030f0b7819 */ /* 0x140fe4000000120e */
[--C-:B------:R-:W-:Y:S01]  /*1a20*/  SHF.R.U64 R15, R15, 0x4, R14.reuse ;  /* 0x000000040f0f7819 */ /* 0x100fe2000000120e */
[----:B------:R-:W-:Y:S01]  /*1a30*/  IMAD.SHL.U32 R10, R16, 0x2, RZ ;  /* 0x00000002100a7824 */ /* 0x000fe200078e00ff */
[----:B------:R-:W-:-:S04]  /*1a40*/  SHF.R.U32.HI R14, RZ, 0x4, R14 ;  /* 0x00000004ff0e7819 */ /* 0x000fc8000001160e */
[----:B------:R-:W-:Y:S01]  /*1a50*/  LOP3.LUT R10, R10, 0x1, R11, 0xf8, !PT ;  /* 0x000000010a0a7812 */ /* 0x000fe200078ef80b */
[----:B------:R-:W-:-:S04]  /*1a60*/  IMAD.SHL.U32 R11, R15, 0x4, RZ ;  /* 0x000000040f0b7824 */ /* 0x000fc800078e00ff */
[----:B------:R-:W-:-:S05]  /*1a70*/  IMAD.SHL.U32 R8, R10, 0x8, RZ ;  /* 0x000000080a087824 */ /* 0x000fca00078e00ff */
[----:B------:R-:W-:Y:S02]  /*1a80*/  LOP3.LUT R8, R8, 0x4, R11, 0xf8, !PT ;  /* 0x0000000408087812 */ /* 0x000fe400078ef80b */
[----:B------:R-:W-:Y:S02]  /*1a90*/  SHF.L.U64.HI R11, R6, 0x3, R7 ;  /* 0x00000003060b7819 */ /* 0x000fe40000010207 */
[----:B------:R-:W-:Y:S02]  /*1aa0*/  SHF.R.U64 R6, R15, 0x2, R14 ;  /* 0x000000020f067819 */ /* 0x000fe4000000120e */
[----:B------:R-:W-:Y:S02]  /*1ab0*/  LOP3.LUT R7, R8, 0x2, R15, 0xf8, !PT ;  /* 0x0000000208077812 */ /* 0x000fe400078ef80f */
[----:B------:R-:W-:Y:S02]  /*1ac0*/  SHF.L.U64.HI R11, R16, 0x1, R11 ;  /* 0x00000001100b7819 */ /* 0x000fe4000001020b */
[----:B------:R-:W-:-:S02]  /*1ad0*/  LOP3.LUT R7, R7, 0x1, R6, 0xf8, !PT ;  /* 0x0000000107077812 */ /* 0x000fc400078ef806 */
[----:B------:R-:W-:Y:S02]  /*1ae0*/  SHF.L.U64.HI R8, R10, 0x3, R11 ;  /* 0x000000030a087819 */ /* 0x000fe4000001020b */
[--C-:B------:R-:W-:Y:S01]  /*1af0*/  SHF.R.U64 R11, R15, 0x3, R14.reuse ;  /* 0x000000030f0b7819 */ /* 0x100fe2000000120e */
[----:B------:R-:W-:Y:S01]  /*1b00*/  IMAD.SHL.U32 R6, R7, 0x2, RZ ;  /* 0x0000000207067824 */ /* 0x000fe200078e00ff */
[----:B------:R-:W-:Y:S02]  /*1b10*/  SHF.R.U64 R15, R15, 0x4, R14 ;  /* 0x000000040f0f7819 */ /* 0x000fe4000000120e */
[----:B------:R-:W-:Y:S02]  /*1b20*/  SHF.L.U64.HI R7, R7, 0x1, R8 ;  /* 0x0000000107077819 */ /* 0x000fe40000010208 */
[----:B------:R-:W-:Y:S02]  /*1b30*/  LOP3.LUT R6, R6, 0x1, R11, 0xf8, !PT ;  /* 0x0000000106067812 */ /* 0x000fe400078ef80b */
[----:B------:R-:W-:-:S07]  /*1b40*/  SHF.R.U32.HI R14, RZ, 0x4, R14 ;  /* 0x00000004ff0e7819 */ /* 0x000fce000001160e */
.L_x_17:
[----:B------:R-:W-:Y:S05]  /*1b50*/  BSYNC.RECONVERGENT B2 ;  /* 0x0000000000027941 */ /* 0x000fea0003800200 */
.L_x_16:
[----:B------:R-:W-:-:S04]  /*1b60*/  ISETP.NE.U32.AND P1, PT, R9, R0, PT ;  /* 0x000000000900720c */ /* 0x000fc80003f25070 */
[----:B------:R-:W-:-:S13]  /*1b70*/  ISETP.NE.OR.EX P0, PT, R5, R13, P0, P1 ;  /* 0x0000000d0500720c */ /* 0x000fda0000705710 */
[----:B------:R-:W-:Y:S05]  /*1b80*/  @!P0 BRA `(.L_x_18) ;  /* 0x0000000000488947 */ /* 0x000fea0003800000 */
.L_x_13:
[----:B------:R-:W-:Y:S01]  /*1b90*/  IADD3 R9, P0, PT, R9, 0x4, RZ ;  /* 0x0000000409097810 */ /* 0x000fe20007f1e0ff */
[C---:B------:R-:W-:Y:S01]  /*1ba0*/  IMAD.SHL.U32 R11, R6.reuse, 0x8, RZ ;  /* 0x00000008060b7824 */ /* 0x040fe200078e00ff */
[----:B------:R-:W-:Y:S01]  /*1bb0*/  SHF.L.U64.HI R7, R6, 0x3, R7 ;  /* 0x0000000306077819 */ /* 0x000fe20000010207 */
[C---:B------:R-:W-:Y:S01]  /*1bc0*/  IMAD.SHL.U32 R8, R15.reuse, 0x4, RZ ;  /* 0x000000040f087824 */ /* 0x040fe200078e00ff */
[----:B------:R-:W-:Y:S01]  /*1bd0*/  SHF.R.U64 R6, R15, 0x3, R14 ;  /* 0x000000030f067819 */ /* 0x000fe2000000120e */
[----:B------:R-:W-:Y:S01]  /*1be0*/  IMAD.X R5, RZ, RZ, R5, P0 ;  /* 0x000000ffff057224 */ /* 0x000fe200000e0605 */
[----:B------:R-:W-:Y:S02]  /*1bf0*/  ISETP.NE.U32.AND P0, PT, R9, R0, PT ;  /* 0x000000000900720c */ /* 0x000fe40003f05070 */
[----:B------:R-:W-:Y:S02]  /*1c00*/  LOP3.LUT R10, R11, 0x4, R8, 0xf8, !PT ;  /* 0x000000040b0a7812 */ /* 0x000fe400078ef808 */
[----:B------:R-:W-:-:S02]  /*1c10*/  ISETP.NE.AND.EX P0, PT, R5, R13, PT, P0 ;  /* 0x0000000d0500720c */ /* 0x000fc40003f05300 */
[C-C-:B------:R-:W-:Y:S02]  /*1c20*/  SHF.R.U64 R8, R15.reuse, 0x2, R14.reuse ;  /* 0x000000020f087819 */ /* 0x140fe4000000120e */
[----:B------:R-:W-:Y:S02]  /*1c30*/  LOP3.LUT R11, R10, 0x2, R15, 0xf8, !PT ;  /* 0x000000020a0b7812 */ /* 0x000fe400078ef80f */
[----:B------:R-:W-:Y:S02]  /*1c40*/  SHF.R.U64 R15, R15, 0x4, R14 ;  /* 0x000000040f0f7819 */ /* 0x000fe4000000120e */
[----:B------:R-:W-:Y:S02]  /*1c50*/  LOP3.LUT R8, R11, 0x1, R8, 0xf8, !PT ;  /* 0x000000010b087812 */ /* 0x000fe400078ef808 */
[----:B------:R-:W-:Y:S02]  /*1c60*/  SHF.R.U32.HI R14, RZ, 0x4, R14 ;  /* 0x00000004ff0e7819 */ /* 0x000fe4000001160e */
[C---:B------:R-:W-:Y:S01]  /*1c70*/  SHF.L.U64.HI R7, R8.reuse, 0x1, R7 ;  /* 0x0000000108077819 */ /* 0x040fe20000010207 */
[----:B------:R-:W-:-:S05]  /*1c80*/  IMAD.SHL.U32 R11, R8, 0x2, RZ ;  /* 0x00000002080b7824 */ /* 0x000fca00078e00ff */
[----:B------:R-:W-:Y:S01]  /*1c90*/  LOP3.LUT R6, R11, 0x1, R6, 0xf8, !PT ;  /* 0x000000010b067812 */ /* 0x000fe200078ef806 */
[----:B------:R-:W-:Y:S06]  /*1ca0*/  @P0 BRA `(.L_x_13) ;  /* 0xfffffffc00b80947 */ /* 0x000fec000383ffff */
.L_x_18:
[----:B------:R-:W-:Y:S05]  /*1cb0*/  BSYNC.RECONVERGENT B1 ;  /* 0x0000000000017941 */ /* 0x000fea0003800200 */
.L_x_12:
[C---:B------:R-:W-:Y:S01]  /*1cc0*/  SHF.L.U64.HI R8, R6.reuse, 0x1, R7 ;  /* 0x0000000106087819 */ /* 0x040fe20000010207 */
[----:B------:R-:W-:-:S07]  /*1cd0*/  IMAD.SHL.U32 R5, R6, 0x2, RZ ;  /* 0x0000000206057824 */ /* 0x000fce00078e00ff */
.L_x_11:
[----:B------:R-:W-:-:S04]  /*1ce0*/  ISETP.NE.U32.AND P0, PT, R21, RZ, PT ;  /* 0x000000ff1500720c */ /* 0x000fc80003f05070 */
[----:B------:R-:W-:-:S13]  /*1cf0*/  ISETP.NE.AND.EX P0, PT, RZ, RZ, PT, P0 ;  /* 0x000000ffff00720c */ /* 0x000fda0003f05300 */
[----:B------:R-:W-:Y:S05]  /*1d00*/  @!P0 BRA `(.L_x_10) ;  /* 0x0000000000408947 */ /* 0x000fea0003800000 */
[----:B------:R-:W-:Y:S02]  /*1d10*/  ISETP.NE.U32.AND P0, PT, R21, 0x1, PT ;  /* 0x000000011500780c */ /* 0x000fe40003f05070 */
[----:B------:R-:W-:Y:S02]  /*1d20*/  LOP3.LUT R6, R15, 0x1, RZ, 0xc0, !PT ;  /* 0x000000010f067812 */ /* 0x000fe400078ec0ff */
[----:B------:R-:W-:Y:S02]  /*1d30*/  ISETP.NE.AND.EX P0, PT, RZ, RZ, PT, P0 ;  /* 0x000000ffff00720c */ /* 0x000fe40003f05300 */
[----:B------:R-:W-:-:S05]  /*1d40*/  IADD3 R6, P1, PT, R5, R6, RZ ;  /* 0x0000000605067210 */ /* 0x000fca0007f3e0ff */
[----:B------:R-:W-:-:S06]  /*1d50*/  IMAD.X R7, RZ, RZ, R8, P1 ;  /* 0x000000ffff077224 */ /* 0x000fcc00008e0608 */
[----:B------:R-:W-:Y:S05]  /*1d60*/  @!P0 BRA `(.L_x_10) ;  /* 0x0000000000288947 */ /* 0x000fea0003800000 */
[----:B------:R-:W-:Y:S01]  /*1d70*/  ISETP.NE.U32.AND P0, PT, R21, 0x2, PT ;  /* 0x000000021500780c */ /* 0x000fe20003f05070 */
[C---:B------:R-:W-:Y:S01]  /*1d80*/  IMAD.SHL.U32 R8, R6.reuse, 0x2, RZ ;  /* 0x0000000206087824 */ /* 0x040fe200078e00ff */
[----:B------:R-:W-:Y:S02]  /*1d90*/  SHF.R.U64 R5, R15, 0x1, R14 ;  /* 0x000000010f057819 */ /* 0x000fe4000000120e */
[----:B------:R-:W-:Y:S02]  /*1da0*/  ISETP.NE.AND.EX P0, PT, RZ, RZ, PT, P0 ;  /* 0x000000ffff00720c */ /* 0x000fe40003f05300 */
[----:B------:R-:W-:Y:S02]  /*1db0*/  SHF.L.U64.HI R7, R6, 0x1, R7 ;  /* 0x0000000106077819 */ /* 0x000fe40000010207 */
[----:B------:R-:W-:-:S09]  /*1dc0*/  LOP3.LUT R6, R8, 0x1, R5, 0xf8, !PT ;  /* 0x0000000108067812 */ /* 0x000fd200078ef805 */
[C---:B------:R-:W-:Y:S01]  /*1dd0*/  @P0 IMAD.SHL.U32 R8, R6.reuse, 0x2, RZ ;  /* 0x0000000206080824 */ /* 0x040fe200078e00ff */
[----:B------:R-:W-:Y:S02]  /*1de0*/  @P0 SHF.R.U64 R5, R15, 0x2, R14 ;  /* 0x000000020f050819 */ /* 0x000fe4000000120e */
[----:B------:R-:W-:Y:S02]  /*1df0*/  @P0 SHF.L.U64.HI R7, R6, 0x1, R7 ;  /* 0x0000000106070819 */ /* 0x000fe40000010207 */
[----:B------:R-:W-:-:S07]  /*1e00*/  @P0 LOP3.LUT R6, R8, 0x1, R5, 0xf8, !PT ;  /* 0x0000000108060812 */ /* 0x000fce00078ef805 */
.L_x_10:
[----:B------:R-:W-:Y:S01]  /*1e10*/  ISETP.GE.U32.AND P0, PT, R3, R6, PT ;  /* 0x000000060300720c */ /* 0x000fe20003f06070 */
[----:B------:R-:W0:Y:S03]  /*1e20*/  LDCU.64 UR4, c[0x0][0x388] ;  /* 0x00007100ff0477ac */ /* 0x000e260008000a00 */
[----:B------:R-:W-:-:S13]  /*1e30*/  ISETP.GE.U32.AND.EX P0, PT, R4, R7, PT, P0 ;  /* 0x000000070400720c */ /* 0x000fda0003f06100 */
[CC--:B------:R-:W-:Y:S02]  /*1e40*/  @!P0 LEA R10, P2, R6.reuse, R18.reuse, 0x2 ;  /* 0x00000012060a8211 */ /* 0x0c0fe400078410ff */
[C---:B------:R-:W-:Y:S02]  /*1e50*/  @!P0 LEA R8, P1, R3.reuse, R18, 0x2 ;  /* 0x0000001203088211 */ /* 0x040fe400078210ff */
[-C--:B------:R-:W-:Y:S02]  /*1e60*/  @!P0 LEA.HI.X R11, R6, R2.reuse, R7, 0x2, P2 ;  /* 0x00000002060b8211 */ /* 0x080fe400010f1407 */
[----:B------:R-:W-:-:S03]  /*1e70*/  @!P0 LEA.HI.X R9, R3, R2, R4, 0x2, P1 ;  /* 0x0000000203098211 */ /* 0x000fc600008f1404 */
[----:B------:R-:W2:Y:S04]  /*1e80*/  @!P0 LD.E R7, desc[UR36][R10.64] ;  /* 0x000000240a078980 */ /* 0x000ea8000c101900 */
[----:B------:R-:W3:Y:S01]  /*1e90*/  @!P0 LD.E R5, desc[UR36][R8.64] ;  /* 0x0000002408058980 */ /* 0x000ee2000c101900 */
[----:B0-----:R-:W-:Y:S02]  /*1ea0*/  USHF.R.U64 UR4, UR4, 0xa, UR5 ;  /* 0x0000000a04047899 */ /* 0x001fe40008001205 */
[----:B------:R-:W-:Y:S01]  /*1eb0*/  USHF.R.U32.HI UR5, URZ, 0xa, UR5 ;  /* 0x0000000aff057899 */ /* 0x000fe20008011605 */
[----:B--2---:R0:W-:Y:S04]  /*1ec0*/  @!P0 ST.E desc[UR36][R8.64], R7 ;  /* 0x0000000708008985 */ /* 0x0041e8000c101924 */
[----:B---3--:R0:W-:Y:S01]  /*1ed0*/  @!P0 ST.E desc[UR36][R10.64], R5 ;  /* 0x000000050a008985 */ /* 0x0081e2000c101924 */
[----:B------:R-:W-:-:S05]  /*1ee0*/  IADD3 R3, P0, PT, R3, 0x1, RZ ;  /* 0x0000000103037810 */ /* 0x000fca0007f1e0ff */
[----:B------:R-:W-:Y:S01]  /*1ef0*/  IMAD.X R4, RZ, RZ, R4, P0 ;  /* 0x000000ffff047224 */ /* 0x000fe200000e0604 */
[----:B------:R-:W-:-:S04]  /*1f00*/  ISETP.NE.U32.AND P0, PT, R3, UR4, PT ;  /* 0x0000000403007c0c */ /* 0x000fc8000bf05070 */
[----:B------:R-:W-:-:S13]  /*1f10*/  ISETP.NE.AND.EX P0, PT, R4, UR5, PT, P0 ;  /* 0x0000000504007c0c */ /* 0x000fda000bf05300 */
[----:B0-----:R-:W-:Y:S05]  /*1f20*/  @P0 BRA `(.L_x_19) ;  /* 0xfffffff4001c0947 */ /* 0x001fea000383ffff */
[----:B------:R-:W-:Y:S05]  /*1f30*/  BSYNC.RECONVERGENT B0 ;  /* 0x0000000000007941 */ /* 0x000fea0003800200 */
.L_x_9:
[----:B------:R-:W0:Y:S01]  /*1f40*/  LDC.64 R4, c[0x0][0x388] ;  /* 0x0000e200ff047b82 */ /* 0x000e220000000a00 */
[----:B------:R-:W-:Y:S02]  /*1f50*/  ISETP.EQ.U32.AND P0, PT, R12, RZ, PT ;  /* 0x000000ff0c00720c */ /* 0x000fe40003f02070 */
[----:B0-----:R-:W-:-:S04]  /*1f60*/  ISETP.GE.U32.AND P1, PT, R4, 0x400, PT ;  /* 0x000004000400780c */ /* 0x001fc80003f26070 */
[----:B------:R-:W-:-:S04]  /*1f70*/  ISETP.GE.U32.AND.EX P1, PT, R5, RZ, PT, P1 ;  /* 0x000000ff0500720c */ /* 0x000fc80003f26110 */
[----:B------:R-:W-:-:S13]  /*1f80*/  ISETP.EQ.OR.EX P0, PT, R13, RZ, !P1, P0 ;  /* 0x000000ff0d00720c */ /* 0x000fda0004f02700 */
[----:B------:R-:W-:Y:S05]  /*1f90*/  @P0 BRA `(.L_x_20) ;  /* 0x0000000c00dc0947 */ /* 0x000fea0003800000 */
[----:B------:R-:W-:Y:S01]  /*1fa0*/  BSSY.RECONVERGENT B1, `(.L_x_20) ;  /* 0x00000f6000017945 */ /* 0x000fe20003800200 */
[----:B------:R-:W-:Y:S02]  /*1fb0*/  IMAD.MOV.U32 R0, RZ, RZ, 0x1 ;  /* 0x00000001ff007424 */ /* 0x000fe400078e00ff */
[----:B------:R-:W-:Y:S02]  /*1fc0*/  IMAD.MOV.U32 R3, RZ, RZ, RZ ;  /* 0x000000ffff037224 */ /* 0x000fe400078e00ff */
[----:B------:R-:W-:Y:S02]  /*1fd0*/  IMAD.MOV.U32 R4, RZ, RZ, 0x1 ;  /* 0x00000001ff047424 */ /* 0x000fe400078e00ff */
[----:B------:R-:W-:-:S07]  /*1fe0*/  IMAD.MOV.U32 R5, RZ, RZ, RZ ;  /* 0x000000ffff057224 */ /* 0x000fce00078e00ff */
.L_x_34:
[C---:B------:R-:W-:Y:S01]  /*1ff0*/  IMAD.SHL.U32 R6, R4.reuse, 0x2, RZ ;  /* 0x0000000204067824 */ /* 0x040fe200078e00ff */
[C---:B------:R-:W-:Y:S01]  /*2000*/  SHF.L.U64.HI R7, R4.reuse, 0x1, R5 ;  /* 0x0000000104077819 */ /* 0x040fe20000010205 */
[----:B------:R-:W-:Y:S01]  /*2010*/  BSSY.RECONVERGENT B0, `(.L_x_21) ;  /* 0x00000eb000007945 */ /* 0x000fe20003800200 */
[----:B------:R-:W-:Y:S02]  /*2020*/  ISETP.NE.U32.AND P1, PT, R4, RZ, PT ;  /* 0x000000ff0400720c */ /* 0x000fe40003f25070 */
[C---:B------:R-:W-:Y:S02]  /*2030*/  IADD3 R9, P0, PT, R6.reuse, -0x1, RZ ;  /* 0xffffffff06097810 */ /* 0x040fe40007f1e0ff */
[----:B------:R-:W-:Y:S02]  /*2040*/  ISETP.NE.AND.EX P1, PT, R5, RZ, PT, P1 ;  /* 0x000000ff0500720c */ /* 0x000fe40003f25310 */
[----:B------:R-:W-:Y:S02]  /*2050*/  IADD3.X R10, PT, PT, R7, -0x1, RZ, P0, !PT ;  /* 0xffffffff070a7810 */ /* 0x000fe400007fe4ff */
[----:B------:R-:W-:-:S02]  /*2060*/  LOP3.LUT R8, R6, R9, RZ, 0xc, !PT ;  /* 0x0000000906087212 */ /* 0x000fc400078e0cff */
[----:B------:R-:W-:Y:S02]  /*2070*/  LOP3.LUT R10, R7, R10, RZ, 0xc, !PT ;  /* 0x0000000a070a7212 */ /* 0x000fe400078e0cff */
[C---:B------:R-:W-:Y:S02]  /*2080*/  ISETP.GE.U32.AND P0, PT, R0.reuse, R12, PT ;  /* 0x0000000c0000720c */ /* 0x040fe40003f06070 */
[----:B------:R-:W-:Y:S01]  /*2090*/  POPC R8, R8 ;  /* 0x0000000800087309 */ /* 0x000fe20000000000 */
[----:B------:R-:W-:Y:S02]  /*20a0*/  IADD3 R0, P2, PT, R0, 0x1, RZ ;  /* 0x0000000100007810 */ /* 0x000fe40007f5e0ff */
[----:B------:R-:W-:-:S03]  /*20b0*/  ISETP.GE.U32.AND.EX P0, PT, R3, R13, PT, P0 ;  /* 0x0000000d0300720c */ /* 0x000fc60003f06100 */
[----:B------:R-:W-:Y:S02]  /*20c0*/  IMAD.X R3, RZ, RZ, R3, P2 ;  /* 0x000000ffff037224 */ /* 0x000fe400010e0603 */
[----:B------:R-:W0:Y:S02]  /*20d0*/  POPC R9, R10 ;  /* 0x0000000a00097309 */ /* 0x000e240000000000 */
[----:B0-----:R-:W-:Y:S01]  /*20e0*/  IMAD.IADD R9, R8, 0x1, R9 ;  /* 0x0000000108097824 */ /* 0x001fe200078e0209 */
[----:B-----5:R-:W-:Y:S06]  /*20f0*/  @!P1 BRA `(.L_x_22) ;  /* 0x0000000c00709947 */ /* 0x020fec0003800000 */
[----:B------:R-:W0:Y:S01]  /*2100*/  LDC.64 R14, c[0x0][0x388] ;  /* 0x0000e200ff0e7b82 */ /* 0x000e220000000a00 */
[----:B------:R-:W-:-:S04]  /*2110*/  LOP3.LUT R8, R4, 0x7, RZ, 0xc0, !PT ;  /* 0x0000000704087812 */ /* 0x000fc800078ec0ff */
[----:B------:R-:W-:-:S04]  /*2120*/  IADD3 R8, P2, PT, R8, -0x1, RZ ;  /* 0xffffffff08087810 */ /* 0x000fc80007f5e0ff */
[----:B------:R-:W-:Y:S01]  /*2130*/  ISETP.GE.U32.AND P1, PT, R8, 0x3, PT ;  /* 0x000000030800780c */ /* 0x000fe20003f26070 */
[----:B------:R-:W-:-:S05]  /*2140*/  IMAD.X R10, RZ, RZ, -0x1, P2 ;  /* 0xffffffffff0a7424 */ /* 0x000fca00010e06ff */
[----:B------:R-:W-:Y:S02]  /*2150*/  ISETP.GE.U32.AND.EX P1, PT, R10, RZ, PT, P1 ;  /* 0x000000ff0a00720c */ /* 0x000fe40003f26110 */
[----:B------:R-:W-:Y:S02]  /*2160*/  CS2R R10, SRZ ;  /* 0x00000000000a7805 */ /* 0x000fe4000001ff00 */
[--C-:B0-----:R-:W-:Y:S02]  /*2170*/  SHF.R.U64 R17, R14, 0xa, R15.reuse ;  /* 0x0000000a0e117819 */ /* 0x101fe4000000120f */
[----:B------:R-:W-:-:S04]  /*2180*/  SHF.R.U32.HI R8, RZ, 0xa, R15 ;  /* 0x0000000aff087819 */ /* 0x000fc8000001160f */
[----:B------:R-:W-:Y:S02]  /*2190*/  SHF.R.U64 R17, R17, R9, R8 ;  /* 0x0000000911117219 */ /* 0x000fe40000001208 */
[----:B------:R-:W-:Y:S02]  /*21a0*/  LOP3.LUT R9, R4, 0xfffffff8, RZ, 0xc0, !PT ;  /* 0xfffffff804097812 */ /* 0x000fe400078ec0ff */
[----:B-----5:R-:W-:-:S07]  /*21b0*/  LOP3.LUT R24, R22, 0x400, R17, 0x96, !PT ;  /* 0x0000040016187812 */ /* 0x020fce00078e9611 */
.L_x_33:
[----:B------:R-:W0:Y:S02]  /*21c0*/  LDC.64 R16, c[0x0][0x398] ;  /* 0x0000e600ff107b82 */ /* 0x000e240000000a00 */
[----:B0----5:R0:W5:Y:S01]  /*21d0*/  LDG.E R25, desc[UR36][R16.64] ;  /* 0x0000002410197981 */ /* 0x021162000c1e1900 */
[----:B------:R-:W-:Y:S01]  /*21e0*/  ISETP.GE.U32.AND P2, PT, R4, 0x8, PT ;  /* 0x000000080400780c */ /* 0x000fe20003f46070 */
[----:B------:R-:W-:Y:S01]  /*21f0*/  BSSY.RECONVERGENT B2, `(.L_x_23) ;  /* 0x000005f000027945 */ /* 0x000fe20003800200 */
[----:B------:R-:W-:Y:S02]  /*2200*/  CS2R R26, SRZ ;  /* 0x00000000001a7805 */ /* 0x000fe4000001ff00 */
[----:B------:R-:W-:-:S13]  /*2210*/  ISETP.GE.U32.AND.EX P2, PT, R5, RZ, PT, P2 ;  /* 0x000000ff0500720c */ /* 0x000fda0003f46120 */
[----:B0-----:R-:W-:Y:S05]  /*2220*/  @!P2 BRA `(.L_x_24) ;  /* 0x00000004006ca947 */ /* 0x001fea0003800000 */
[----:B------:R-:W-:Y:S01]  /*2230*/  IADD3 R28, P3, PT, R18, 0x10, RZ ;  /* 0x00000010121c7810 */ /* 0x000fe20007f7e0ff */
[----:B------:R-:W-:Y:S01]  /*2240*/  BSSY.RECONVERGENT B3, `(.L_x_25) ;  /* 0x0000057000037945 */ /* 0x000fe20003800200 */
[----:B------:R-:W-:Y:S01]  /*2250*/  IADD3 R31, P2, PT, R4, R11, RZ ;  /* 0x0000000b041f7210 */ /* 0x000fe20007f5e0ff */
[----:B------:R-:W-:Y:S01]  /*2260*/  IMAD.MOV.U32 R27, RZ, RZ, R9 ;  /* 0x000000ffff1b7224 */ /* 0x000fe200078e0009 */
[-C--:B------:R-:W-:Y:S01]  /*2270*/  LEA R29, P5, R11, R28.reuse, 0x2 ;  /* 0x0000001c0b1d7211 */ /* 0x080fe200078a10ff */
[----:B------:R-:W-:Y:S01]  /*2280*/  IMAD.X R30, RZ, RZ, R2, P3 ;  /* 0x000000ffff1e7224 */ /* 0x000fe200018e0602 */
[----:B------:R-:W-:Y:S01]  /*2290*/  LEA R28, P4, R31, R28, 0x2 ;  /* 0x0000001c1f1c7211 */ /* 0x000fe200078810ff */
[----:B------:R-:W-:Y:S02]  /*22a0*/  IMAD.X R16, R5, 0x1, R10, P2 ;  /* 0x0000000105107824 */ /* 0x000fe400010e060a */
[----:B------:R-:W-:-:S03]  /*22b0*/  IMAD.MOV.U32 R26, RZ, RZ, R5 ;  /* 0x000000ffff1a7224 */ /* 0x000fc600078e0005 */
[-C--:B------:R-:W-:Y:S02]  /*22c0*/  LEA.HI.X R31, R31, R30.reuse, R16, 0x2, P4 ;  /* 0x0000001e1f1f7211 */ /* 0x080fe400020f1410 */
[----:B------:R-:W-:-:S07]  /*22d0*/  LEA.HI.X R30, R11, R30, R10, 0x2, P5 ;  /* 0x0000001e0b1e7211 */ /* 0x000fce00028f140a */
.L_x_26:
[----:B0-----:R-:W-:Y:S02]  /*22e0*/  IMAD.MOV.U32 R16, RZ, RZ, R28 ;  /* 0x000000ffff107224 */ /* 0x001fe400078e001c */
[----:B------:R-:W-:Y:S02]  /*22f0*/  IMAD.MOV.U32 R17, RZ, RZ, R31 ;  /* 0x000000ffff117224 */ /* 0x000fe400078e001f */
[----:B------:R-:W-:Y:S02]  /*2300*/  IMAD.MOV.U32 R20, RZ, RZ, R29 ;  /* 0x000000ffff147224 */ /* 0x000fe400078e001d */
[----:B------:R-:W-:Y:S01]  /*2310*/  IMAD.MOV.U32 R21, RZ, RZ, R30 ;  /* 0x000000ffff157224 */ /* 0x000fe200078e001e */
[----:B------:R-:W2:Y:S04]  /*2320*/  LD.E R28, desc[UR36][R16.64+-0x10] ;  /* 0xfffff024101c7980 */ /* 0x000ea8000c101900 */
[----:B------:R-:W3:Y:S01]  /*2330*/  LD.E R30, desc[UR36][R20.64+-0x10] ;  /* 0xfffff024141e7980 */ /* 0x000ee2000c101900 */
[----:B--2---:R-:W-:-:S04]  /*2340*/  IMAD.MOV R29, RZ, RZ, -R28 ;  /* 0x000000ffff1d7224 */ /* 0x004fc800078e0a1c */
[--C-:B---3-5:R-:W-:Y:S02]  /*2350*/  IMAD R29, R25, R29, R30.reuse ;  /* 0x0000001d191d7224 */ /* 0x128fe400078e021e */
[----:B------:R-:W-:-:S03]  /*2360*/  IMAD R31, R28, R25, R30 ;  /* 0x000000191c1f7224 */ /* 0x000fc600078e021e */
[----:B------:R0:W-:Y:S04]  /*2370*/  ST.E desc[UR36][R16.64+-0x10], R29 ;  /* 0xfffff01d10007985 */ /* 0x0001e8000c101924 */
[----:B------:R1:W-:Y:S04]  /*2380*/  ST.E desc[UR36][R20.64+-0x10], R31 ;  /* 0xfffff01f14007985 */ /* 0x0003e8000c101924 */
[----:B------:R-:W2:Y:S04]  /*2390*/  LD.E R28, desc[UR36][R16.64+-0xc] ;  /* 0xfffff424101c7980 */ /* 0x000ea8000c101900 */
[----:B------:R-:W3:Y:S01]  /*23a0*/  LD.E R30, desc[UR36][R20.64+-0xc] ;  /* 0xfffff424141e7980 */ /* 0x000ee2000c101900 */
[----:B------:R-:W-:-:S02]  /*23b0*/  IMAD R25, R24, R25, RZ ;  /* 0x0000001918197224 */ /* 0x000fc400078e02ff */
[----:B--2---:R-:W-:-:S04]  /*23c0*/  IMAD.MOV R33, RZ, RZ, -R28 ;  /* 0x000000ffff217224 */ /* 0x004fc800078e0a1c */
[C-C-:B---3--:R-:W-:Y:S02]  /*23d0*/  IMAD R33, R25.reuse, R33, R30.reuse ;  /* 0x0000002119217224 */ /* 0x148fe400078e021e */
[----:B------:R-:W-:-:S03]  /*23e0*/  IMAD R35, R25, R28, R30 ;  /* 0x0000001c19237224 */ /* 0x000fc600078e021e */
[----:B------:R2:W-:Y:S04]  /*23f0*/  ST.E desc[UR36][R16.64+-0xc], R33 ;  /* 0xfffff42110007985 */ /* 0x0005e8000c101924 */
[----:B------:R3:W-:Y:S04]  /*2400*/  ST.E desc[UR36][R20.64+-0xc], R35 ;  /* 0xfffff42314007985 */ /* 0x0007e8000c101924 */
[----:B------:R-:W0:Y:S04]  /*2410*/  LD.E R28, desc[UR36][R16.64+-0x8] ;  /* 0xfffff824101c7980 */ /* 0x000e28000c101900 */
[----:B------:R-:W4:Y:S01]  /*2420*/  LD.E R30, desc[UR36][R20.64+-0x8] ;  /* 0xfffff824141e7980 */ /* 0x000f22000c101900 */
[----:B------:R-:W-:-:S02]  /*2430*/  IMAD R25, R24, R25, RZ ;  /* 0x0000001918197224 */ /* 0x000fc400078e02ff */
[----:B0-----:R-:W-:-:S04]  /*2440*/  IMAD.MOV R29, RZ, RZ, -R28 ;  /* 0x000000ffff1d7224 */ /* 0x001fc800078e0a1c */
[C-C-:B----4-:R-:W-:Y:S02]  /*2450*/  IMAD R29, R25.reuse, R29, R30.reuse ;  /* 0x0000001d191d7224 */ /* 0x150fe400078e021e */
[----:B-1----:R-:W-:-:S03]  /*2460*/  IMAD R31, R25, R28, R30 ;  /* 0x0000001c191f7224 */ /* 0x002fc600078e021e */
[----:B------:R0:W-:Y:S04]  /*2470*/  ST.E desc[UR36][R16.64+-0x8], R29 ;  /* 0xfffff81d10007985 */ /* 0x0001e8000c101924 */
[----:B------:R1:W-:Y:S04]  /*2480*/  ST.E desc[UR36][R20.64+-0x8], R31 ;  /* 0xfffff81f14007985 */ /* 0x0003e8000c101924 */
[----:B------:R-:W2:Y:S04]  /*2490*/  LD.E R28, desc[UR36][R16.64+-0x4] ;  /* 0xfffffc24101c7980 */ /* 0x000ea8000c101900 */
[----:B------:R-:W4:Y:S01]  /*24a0*/  LD.E R30, desc[UR36][R20.64+-0x4] ;  /* 0xfffffc24141e7980 */ /* 0x000f22000c101900 */
[----:B------:R-:W-:-:S02]  /*24b0*/  IMAD R25, R24, R25, RZ ;  /* 0x0000001918197224 */ /* 0x000fc400078e02ff */
[----:B--2---:R-:W-:-:S04]  /*24c0*/  IMAD.MOV R33, RZ, RZ, -R28 ;  /* 0x000000ffff217224 */ /* 0x004fc800078e0a1c */
[C-C-:B----4-:R-:W-:Y:S02]  /*24d0*/  IMAD R33, R25.reuse, R33, R30.reuse ;  /* 0x0000002119217224 */ /* 0x150fe400078e021e */
[----:B---3--:R-:W-:-:S03]  /*24e0*/  IMAD R35, R25, R28, R30 ;  /* 0x0000001c19237224 */ /* 0x008fc600078e021e */
        /* <DEDUP_REMOVED lines=16> */
[----:B------:R-:W-:Y:S04]  /*25f0*/  ST.E desc[UR36][R16.64+0x4], R33 ;  /* 0x0000042110007985 */ /* 0x000fe8000c101924 */
[----:B------:R-:W-:Y:S04]  /*2600*/  ST.E desc[UR36][R20.64+0x4], R35 ;  /* 0x0000042314007985 */ /* 0x000fe8000c101924 */
[----:B------:R-:W0:Y:S04]  /*2610*/  LD.E R28, desc[UR36][R16.64+0x8] ;  /* 0x00000824101c7980 */ /* 0x000e28000c101900 */
[----:B------:R-:W2:Y:S01]  /*2620*/  LD.E R30, desc[UR36][R20.64+0x8] ;  /* 0x00000824141e7980 */ /* 0x000ea2000c101900 */
[----:B------:R-:W-:-:S02]  /*2630*/  IMAD R25, R24, R25, RZ ;  /* 0x0000001918197224 */ /* 0x000fc400078e02ff */
[----:B0-----:R-:W-:-:S04]  /*2640*/  IMAD.MOV R29, RZ, RZ, -R28 ;  /* 0x000000ffff1d7224 */ /* 0x001fc800078e0a1c */
[C-C-:B--2---:R-:W-:Y:S02]  /*2650*/  IMAD R29, R25.reuse, R29, R30.reuse ;  /* 0x0000001d191d7224 */ /* 0x144fe400078e021e */
[----:B-1----:R-:W-:-:S03]  /*2660*/  IMAD R31, R25, R28, R30 ;  /* 0x0000001c191f7224 */ /* 0x002fc600078e021e */
[----:B------:R0:W-:Y:S04]  /*2670*/  ST.E desc[UR36][R16.64+0x8], R29 ;  /* 0x0000081d10007985 */ /* 0x0001e8000c101924 */
[----:B------:R1:W-:Y:S04]  /*2680*/  ST.E desc[UR36][R20.64+0x8], R31 ;  /* 0x0000081f14007985 */ /* 0x0003e8000c101924 */
[----:B------:R-:W2:Y:S04]  /*2690*/  LD.E R28, desc[UR36][R16.64+0xc] ;  /* 0x00000c24101c7980 */ /* 0x000ea8000c101900 */
[----:B------:R-:W3:Y:S01]  /*26a0*/  LD.E R30, desc[UR36][R20.64+0xc] ;  /* 0x00000c24141e7980 */ /* 0x000ee2000c101900 */
[----:B------:R-:W-:Y:S01]  /*26b0*/  IMAD R25, R24, R25, RZ ;  /* 0x0000001918197224 */ /* 0x000fe200078e02ff */
[----:B------:R-:W-:-:S02]  /*26c0*/  IADD3 R27, P2, PT, R27, -0x8, RZ ;  /* 0xfffffff81b1b7810 */ /* 0x000fc40007f5e0ff */
[----:B0-----:R-:W-:Y:S02]  /*26d0*/  IADD3 R29, P4, PT, R20, 0x20, RZ ;  /* 0x00000020141d7810 */ /* 0x001fe40007f9e0ff */
[----:B------:R-:W-:Y:S02]  /*26e0*/  IADD3.X R26, PT, PT, R26, -0x1, RZ, P2, !PT ;  /* 0xffffffff1a1a7810 */ /* 0x000fe400017fe4ff */
[----:B------:R-:W-:-:S04]  /*26f0*/  ISETP.NE.U32.AND P2, PT, R27, RZ, PT ;  /* 0x000000ff1b00720c */ /* 0x000fc80003f45070 */
[----:B------:R-:W-:Y:S01]  /*2700*/  ISETP.NE.AND.EX P2, PT, R26, RZ, PT, P2 ;  /* 0x000000ff1a00720c */ /* 0x000fe20003f45320 */
[----:B--2---:R-:W-:-:S04]  /*2710*/  IMAD.MOV R33, RZ, RZ, -R28 ;  /* 0x000000ffff217224 */ /* 0x004fc800078e0a1c */
[C-C-:B---3--:R-:W-:Y:S02]  /*2720*/  IMAD R33, R25.reuse, R33, R30.reuse ;  /* 0x0000002119217224 */ /* 0x148fe400078e021e */
[----:B------:R-:W-:Y:S01]  /*2730*/  IMAD R35, R25, R28, R30 ;  /* 0x0000001c19237224 */ /* 0x000fe200078e021e */
[----:B------:R-:W-:Y:S01]  /*2740*/  IADD3 R28, P3, PT, R16, 0x20, RZ ;  /* 0x00000020101c7810 */ /* 0x000fe20007f7e0ff */
[----:B------:R-:W-:Y:S01]  /*2750*/  IMAD.X R30, RZ, RZ, R21, P4 ;  /* 0x000000ffff1e7224 */ /* 0x000fe200020e0615 */
[----:B------:R0:W-:Y:S01]  /*2760*/  ST.E desc[UR36][R16.64+0xc], R33 ;  /* 0x00000c2110007985 */ /* 0x0001e2000c101924 */
[----:B------:R-:W-:Y:S02]  /*2770*/  IMAD R25, R24, R25, RZ ;  /* 0x0000001918197224 */ /* 0x000fe400078e02ff */
[----:B-1----:R-:W-:Y:S01]  /*2780*/  IMAD.X R31, RZ, RZ, R17, P3 ;  /* 0x000000ffff1f7224 */ /* 0x002fe200018e0611 */
[----:B------:R0:W-:Y:S01]  /*2790*/  ST.E desc[UR36][R20.64+0xc], R35 ;  /* 0x00000c2314007985 */ /* 0x0001e2000c101924 */
[----:B------:R-:W-:Y:S06]  /*27a0*/  @P2 BRA `(.L_x_26) ;  /* 0xfffffff800cc2947 */ /* 0x000fec000383ffff */
[----:B------:R-:W-:Y:S05]  /*27b0*/  BSYNC.RECONVERGENT B3 ;  /* 0x0000000000037941 */ /* 0x000fea0003800200 */
.L_x_25:
[----:B------:R-:W-:Y:S02]  /*27c0*/  IMAD.MOV.U32 R26, RZ, RZ, R9 ;  /* 0x000000ffff1a7224 */ /* 0x000fe400078e0009 */
[----:B------:R-:W-:-:S07]  /*27d0*/  IMAD.MOV.U32 R27, RZ, RZ, R5 ;  /* 0x000000ffff1b7224 */ /* 0x000fce00078e0005 */
.L_x_24:
[----:B------:R-:W-:Y:S05]  /*27e0*/  BSYNC.RECONVERGENT B2 ;  /* 0x0000000000027941 */ /* 0x000fea0003800200 */
.L_x_23:
[----:B0-----:R-:W-:Y:S01]  /*27f0*/  LOP3.LUT R16, R4, 0x7, RZ, 0xc0, !PT ;  /* 0x0000000704107812 */ /* 0x001fe200078ec0ff */
[----:B------:R-:W-:Y:S03]  /*2800*/  BSSY.RECONVERGENT B2, `(.L_x_27) ;  /* 0x0000065000027945 */ /* 0x000fe60003800200 */
[----:B------:R-:W-:-:S04]  /*2810*/  ISETP.NE.U32.AND P2, PT, R16, RZ, PT ;  /* 0x000000ff1000720c */ /* 0x000fc80003f45070 */
[----:B------:R-:W-:-:S13]  /*2820*/  ISETP.NE.AND.EX P2, PT, RZ, RZ, PT, P2 ;  /* 0x000000ffff00720c */ /* 0x000fda0003f45320 */
[----:B------:R-:W-:Y:S05]  /*2830*/  @!P2 BRA `(.L_x_28) ;  /* 0x000000040084a947 */ /* 0x000fea0003800000 */
[----:B------:R-:W-:Y:S04]  /*2840*/  BSSY.RECONVERGENT B3, `(.L_x_29) ;  /* 0x000002c000037945 */ /* 0x000fe80003800200 */
[----:B------:R-:W-:Y:S05]  /*2850*/  @!P1 BRA `(.L_x_30) ;  /* 0x0000000000a89947 */ /* 0x000fea0003800000 */
[----:B------:R-:W-:-:S04]  /*2860*/  IADD3 R29, P2, PT, R11, R26, RZ ;  /* 0x0000001a0b1d7210 */ /* 0x000fc80007f5e0ff */
[----:B------:R-:W-:Y:S01]  /*2870*/  LEA R20, P3, R29, R18, 0x2 ;  /* 0x000000121d147211 */ /* 0x000fe200078610ff */
[----:B------:R-:W-:Y:S01]  /*2880*/  IMAD.X R28, R10, 0x1, R27, P2 ;  /* 0x000000010a1c7824 */ /* 0x000fe200010e061b */
[----:B------:R-:W-:-:S05]  /*2890*/  IADD3 R17, P2, PT, R4, R29, RZ ;  /* 0x0000001d04117210 */ /* 0x000fca0007f5e0ff */
[----:B------:R-:W-:Y:S01]  /*28a0*/  IMAD.X R21, R5, 0x1, R28, P2 ;  /* 0x0000000105157824 */ /* 0x000fe200010e061c */
[----:B------:R-:W-:-:S04]  /*28b0*/  LEA R16, P2, R17, R18, 0x2 ;  /* 0x0000001211107211 */ /* 0x000fc800078410ff */
[-C--:B------:R-:W-:Y:S02]  /*28c0*/  LEA.HI.X R17, R17, R2.reuse, R21, 0x2, P2 ;  /* 0x0000000211117211 */ /* 0x080fe400010f1415 */
[----:B------:R-:W-:-:S03]  /*28d0*/  LEA.HI.X R21, R29, R2, R28, 0x2, P3 ;  /* 0x000000021d157211 */ /* 0x000fc600018f141c */
[----:B------:R-:W2:Y:S04]  /*28e0*/  LD.E R28, desc[UR36][R16.64] ;  /* 0x00000024101c7980 */ /* 0x000ea8000c101900 */
[----:B------:R-:W3:Y:S01]  /*28f0*/  LD.E R30, desc[UR36][R20.64] ;  /* 0x00000024141e7980 */ /* 0x000ee2000c101900 */
[----:B--2---:R-:W-:-:S04]  /*2900*/  IMAD.MOV R29, RZ, RZ, -R28 ;  /* 0x000000ffff1d7224 */ /* 0x004fc800078e0a1c */
[C-C-:B---3-5:R-:W-:Y:S02]  /*2910*/  IMAD R29, R25.reuse, R29, R30.reuse ;  /* 0x0000001d191d7224 */ /* 0x168fe400078e021e */
        /* <DEDUP_REMOVED lines=21> */
[----:B------:R-:W-:Y:S01]  /*2a70*/  IMAD R25, R24, R25, RZ ;  /* 0x0000001918197224 */ /* 0x000fe200078e02ff */
[----:B------:R-:W-:-:S05]  /*2a80*/  IADD3 R26, P2, PT, R26, 0x4, RZ ;  /* 0x000000041a1a7810 */ /* 0x000fca0007f5e0ff */
[----:B------:R-:W-:Y:S02]  /*2a90*/  IMAD.X R27, RZ, RZ, R27, P2 ;  /* 0x000000ffff1b7224 */ /* 0x000fe400010e061b */
[----:B--2---:R-:W-:-:S04]  /*2aa0*/  IMAD.MOV R33, RZ, RZ, -R28 ;  /* 0x000000ffff217224 */ /* 0x004fc800078e0a1c */
[C-C-:B----4-:R-:W-:Y:S02]  /*2ab0*/  IMAD R33, R25.reuse, R33, R30.reuse ;  /* 0x0000002119217224 */ /* 0x150fe400078e021e */
[----:B---3--:R-:W-:Y:S02]  /*2ac0*/  IMAD R35, R25, R28, R30 ;  /* 0x0000001c19237224 */ /* 0x008fe400078e021e */
[----:B------:R-:W-:Y:S01]  /*2ad0*/  IMAD R25, R24, R25, RZ ;  /* 0x0000001918197224 */ /* 0x000fe200078e02ff */
[----:B------:R0:W-:Y:S04]  /*2ae0*/  ST.E desc[UR36][R16.64+0xc], R33 ;  /* 0x00000c2110007985 */ /* 0x0001e8000c101924 */
[----:B------:R0:W-:Y:S02]  /*2af0*/  ST.E desc[UR36][R20.64+0xc], R35 ;  /* 0x00000c2314007985 */ /* 0x0001e4000c101924 */
.L_x_30:
[----:B------:R-:W-:Y:S05]  /*2b00*/  BSYNC.RECONVERGENT B3 ;  /* 0x0000000000037941 */ /* 0x000fea0003800200 */
.L_x_29:
[----:B0-----:R-:W-:-:S04]  /*2b10*/  LOP3.LUT R16, R4, 0x3, RZ, 0xc0, !PT ;  /* 0x0000000304107812 */ /* 0x001fc800078ec0ff */
[----:B------:R-:W-:-:S04]  /*2b20*/  ISETP.NE.U32.AND P2, PT, R16, RZ, PT ;  /* 0x000000ff1000720c */ /* 0x000fc80003f45070 */
[----:B------:R-:W-:-:S13]  /*2b30*/  ISETP.NE.AND.EX P2, PT, RZ, RZ, PT, P2 ;  /* 0x000000ffff00720c */ /* 0x000fda0003f45320 */
[----:B------:R-:W-:Y:S05]  /*2b40*/  @!P2 BRA `(.L_x_28) ;  /* 0x0000000000c0a947 */ /* 0x000fea0003800000 */
[----:B------:R-:W-:Y:S01]  /*2b50*/  ISETP.NE.U32.AND P2, PT, R16, 0x1, PT ;  /* 0x000000011000780c */ /* 0x000fe20003f45070 */
[----:B------:R-:W-:Y:S01]  /*2b60*/  BSSY.RECONVERGENT B3, `(.L_x_31) ;  /* 0x000001e000037945 */ /* 0x000fe20003800200 */
[----:B------:R-:W-:Y:S02]  /*2b70*/  LOP3.LUT P3, RZ, R4, 0x1, RZ, 0xc0, !PT ;  /* 0x0000000104ff7812 */ /* 0x000fe4000786c0ff */
[----:B------:R-:W-:-:S13]  /*2b80*/  ISETP.NE.AND.EX P2, PT, RZ, RZ, PT, P2 ;  /* 0x000000ffff00720c */ /* 0x000fda0003f45320 */
[----:B------:R-:W-:Y:S05]  /*2b90*/  @!P2 BRA `(.L_x_32) ;  /* 0x000000000068a947 */ /* 0x000fea0003800000 */
[----:B------:R-:W-:-:S04]  /*2ba0*/  IADD3 R21, P2, PT, R11, R26, RZ ;  /* 0x0000001a0b157210 */ /* 0x000fc80007f5e0ff */
[----:B------:R-:W-:Y:S01]  /*2bb0*/  LEA R20, P4, R21, R18, 0x2 ;  /* 0x0000001215147211 */ /* 0x000fe200078810ff */
[----:B------:R-:W-:Y:S01]  /*2bc0*/  IMAD.X R28, R10, 0x1, R27, P2 ;  /* 0x000000010a1c7824 */ /* 0x000fe200010e061b */
[----:B------:R-:W-:-:S04]  /*2bd0*/  IADD3 R17, P2, PT, R4, R21, RZ ;  /* 0x0000001504117210 */ /* 0x000fc80007f5e0ff */
[--C-:B------:R-:W-:Y:S01]  /*2be0*/  LEA.HI.X R21, R21, R2, R28.reuse, 0x2, P4 ;  /* 0x0000000215157211 */ /* 0x100fe200020f141c */
[----:B------:R-:W-:Y:S01]  /*2bf0*/  IMAD.X R29, R5, 0x1, R28, P2 ;  /* 0x00000001051d7824 */ /* 0x000fe200010e061c */
[----:B------:R-:W-:-:S03]  /*2c00*/  LEA R16, P2, R17, R18, 0x2 ;  /* 0x0000001211107211 */ /* 0x000fc600078410ff */
[----:B------:R-:W2:Y:S01]  /*2c10*/  LD.E R30, desc[UR36][R20.64] ;  /* 0x00000024141e7980 */ /* 0x000ea2000c101900 */
[----:B------:R-:W-:-:S05]  /*2c20*/  LEA.HI.X R17, R17, R2, R29, 0x2, P2 ;  /* 0x0000000211117211 */ /* 0x000fca00010f141d */
[----:B------:R-:W3:Y:S02]  /*2c30*/  LD.E R28, desc[UR36][R16.64] ;  /* 0x00000024101c7980 */ /* 0x000ee4000c101900 */
[----:B---3--:R-:W-:Y:S02]  /*2c40*/  IMAD.MOV R29, RZ, RZ, -R28 ;  /* 0x000000ffff1d7224 */ /* 0x008fe400078e0a1c */
[C-C-:B--2--5:R-:W-:Y:S02]  /*2c50*/  IMAD R31, R25.reuse, R28, R30.reuse ;  /* 0x0000001c191f7224 */ /* 0x164fe400078e021e */
[----:B------:R-:W-:-:S05]  /*2c60*/  IMAD R29, R25, R29, R30 ;  /* 0x0000001d191d7224 */ /* 0x000fca00078e021e */
[----:B------:R0:W-:Y:S04]  /*2c70*/  ST.E desc[UR36][R16.64], R29 ;  /* 0x0000001d10007985 */ /* 0x0001e8000c101924 */
[----:B------:R0:W-:Y:S04]  /*2c80*/  ST.E desc[UR36][R20.64], R31 ;  /* 0x0000001f14007985 */ /* 0x0001e8000c101924 */
[----:B------:R-:W2:Y:S04]  /*2c90*/  LD.E R28, desc[UR36][R16.64+0x4] ;  /* 0x00000424101c7980 */ /* 0x000ea8000c101900 */
[----:B------:R-:W3:Y:S01]  /*2ca0*/  LD.E R33, desc[UR36][R20.64+0x4] ;  /* 0x0000042414217980 */ /* 0x000ee2000c101900 */
[----:B------:R-:W-:Y:S01]  /*2cb0*/  IMAD R25, R24, R25, RZ ;  /* 0x0000001918197224 */ /* 0x000fe200078e02ff */
[----:B------:R-:W-:-:S05]  /*2cc0*/  IADD3 R26, P2, PT, R26, 0x2, RZ ;  /* 0x000000021a1a7810 */ /* 0x000fca0007f5e0ff */
[----:B------:R-:W-:Y:S02]  /*2cd0*/  IMAD.X R27, RZ, RZ, R27, P2 ;  /* 0x000000ffff1b7224 */ /* 0x000fe400010e061b */
[----:B--2---:R-:W-:-:S04]  /*2ce0*/  IMAD.MOV R30, RZ, RZ, -R28 ;  /* 0x000000ffff1e7224 */ /* 0x004fc800078e0a1c */
[C-C-:B---3--:R-:W-:Y:S02]  /*2cf0*/  IMAD R35, R25.reuse, R30, R33.reuse ;  /* 0x0000001e19237224 */ /* 0x148fe400078e0221 */
[----:B------:R-:W-:-:S03]  /*2d00*/  IMAD R33, R25, R28, R33 ;  /* 0x0000001c19217224 */ /* 0x000fc600078e0221 */
[----:B------:R0:W-:Y:S04]  /*2d10*/  ST.E desc[UR36][R16.64+0x4], R35 ;  /* 0x0000042310007985 */ /* 0x0001e8000c101924 */
[----:B------:R0:W-:Y:S01]  /*2d20*/  ST.E desc[UR36][R20.64+0x4], R33 ;  /* 0x0000042114007985 */ /* 0x0001e2000c101924 */
[----:B------:R-:W-:-:S07]  /*2d30*/  IMAD R25, R24, R25, RZ ;  /* 0x0000001918197224 */ /* 0x000fce00078e02ff */
.L_x_32:
[----:B------:R-:W-:Y:S05]  /*2d40*/  BSYNC.RECONVERGENT B3 ;  /* 0x0000000000037941 */ /* 0x000fea0003800200 */
.L_x_31:
[----:B------:R-:W-:Y:S05]  /*2d50*/  @!P3 BRA `(.L_x_28) ;  /* 0x00000000003cb947 */ /* 0x000fea0003800000 */
[----:B0-----:R-:W-:-:S04]  /*2d60*/  IADD3 R29, P2, PT, R11, R26, RZ ;  /* 0x0000001a0b1d7210 */ /* 0x001fc80007f5e0ff */
        /* <DEDUP_REMOVED lines=10> */
[--C-:B---3-5:R-:W-:Y:S02]  /*2e10*/  IMAD R27, R25, R27, R28.reuse ;  /* 0x0000001b191b7224 */ /* 0x128fe400078e021c */
[----:B------:R-:W-:-:S03]  /*2e20*/  IMAD R25, R26, R25, R28 ;  /* 0x000000191a197224 */ /* 0x000fc600078e021c */
[----:B------:R1:W-:Y:S04]  /*2e30*/  ST.E desc[UR36][R16.64], R27 ;  /* 0x0000001b10007985 */ /* 0x0003e8000c101924 */
[----:B------:R1:W-:Y:S02]  /*2e40*/  ST.E desc[UR36][R20.64], R25 ;  /* 0x0000001914007985 */ /* 0x0003e4000c101924 */
.L_x_28:
[----:B------:R-:W-:Y:S05]  /*2e50*/  BSYNC.RECONVERGENT B2 ;  /* 0x0000000000027941 */ /* 0x000fea0003800200 */
.L_x_27:
[----:B------:R-:W-:Y:S02]  /*2e60*/  IADD3 R11, P3, PT, R11, R6, RZ ;  /* 0x000000060b0b7210 */ /* 0x000fe40007f7e0ff */
[----:B01----:R-:W-:-:S03]  /*2e70*/  SHF.R.U64 R16, R14, 0xa, R15 ;  /* 0x0000000a0e107819 */ /* 0x003fc6000000120f */
[----:B------:R-:W-:Y:S01]  /*2e80*/  IMAD.X R10, R10, 0x1, R7, P3 ;  /* 0x000000010a0a7824 */ /* 0x000fe200018e0607 */
[----:B------:R-:W-:-:S04]  /*2e90*/  ISETP.GE.U32.AND P2, PT, R11, R16, PT ;  /* 0x000000100b00720c */ /* 0x000fc80003f46070 */
[----:B------:R-:W-:-:S13]  /*2ea0*/  ISETP.GE.U32.AND.EX P2, PT, R10, R8, PT, P2 ;  /* 0x000000080a00720c */ /* 0x000fda0003f46120 */
[----:B------:R-:W-:Y:S05]  /*2eb0*/  @!P2 BRA `(.L_x_33) ;  /* 0xfffffff000c0a947 */ /* 0x000fea000383ffff */
.L_x_22:
[----:B------:R-:W-:Y:S05]  /*2ec0*/  BSYNC.RECONVERGENT B0 ;  /* 0x0000000000007941 */ /* 0x000fea0003800200 */
.L_x_21:
[----:B------:R-:W-:Y:S02]  /*2ed0*/  IMAD.MOV.U32 R4, RZ, RZ, R6 ;  /* 0x000000ffff047224 */ /* 0x000fe400078e0006 */
[----:B------:R-:W-:Y:S01]  /*2ee0*/  IMAD.MOV.U32 R5, RZ, RZ, R7 ;  /* 0x000000ffff057224 */ /* 0x000fe200078e0007 */
[----:B------:R-:W-:Y:S06]  /*2ef0*/  @!P0 BRA `(.L_x_34) ;  /* 0xfffffff0003c8947 */ /* 0x000fec000383ffff */
[----:B------:R-:W-:Y:S05]  /*2f00*/  BSYNC.RECONVERGENT B1 ;  /* 0x0000000000017941 */ /* 0x000fea0003800200 */
.L_x_20:
[----:B------:R-:W-:Y:S01]  /*2f10*/  BSSY.RECONVERGENT B0, `(.L_x_35) ;  /* 0x0000013000007945 */ /* 0x000fe20003800200 */
[----:B------:R-:W-:-:S07]  /*2f20*/  CS2R R8, SRZ ;  /* 0x0000000000087805 */ /* 0x000fce000001ff00 */
.L_x_36:
[C---:B------:R-:W-:Y:S01]  /*2f30*/  LEA R4, P0, R8.reuse, R18, 0x2 ;  /* 0x0000001208047211 */ /* 0x040fe200078010ff */
[----:B0-----:R-:W0:Y:S03]  /*2f40*/  LDCU.64 UR4, c[0x0][0x380] ;  /* 0x00007000ff0477ac */ /* 0x001e260008000a00 */
[----:B------:R-:W-:-:S06]  /*2f50*/  LEA.HI.X R5, R8, R2, R9, 0x2, P0 ;  /* 0x0000000208057211 */ /* 0x000fcc00000f1409 */
[----:B------:R-:W2:Y:S01]  /*2f60*/  LD.E R5, desc[UR36][R4.64] ;  /* 0x0000002404057980 */ /* 0x000ea2000c101900 */
[----:B------:R-:W-:Y:S02]  /*2f70*/  SHF.R.S32.HI R3, RZ, 0x1f, R19 ;  /* 0x0000001fff037819 */ /* 0x000fe40000011413 */
[----:B------:R-:W-:-:S04]  /*2f80*/  LEA R0, P0, R8, R19, 0xa ;  /* 0x0000001308007211 */ /* 0x000fc800078050ff */
[----:B------:R-:W-:Y:S02]  /*2f90*/  LEA.HI.X R3, R8, R3, R9, 0xa, P0 ;  /* 0x0000000308037211 */ /* 0x000fe400000f5409 */
[----:B0-----:R-:W-:-:S04]  /*2fa0*/  LEA R6, P0, R0, UR4, 0x2 ;  /* 0x0000000400067c11 */ /* 0x001fc8000f8010ff */
[----:B------:R-:W-:Y:S02]  /*2fb0*/  LEA.HI.X R7, R0, UR5, R3, 0x2, P0 ;  /* 0x0000000500077c11 */ /* 0x000fe400080f1403 */
[----:B------:R-:W-:-:S05]  /*2fc0*/  IADD3 R8, P0, PT, R8, 0x1, RZ ;  /* 0x0000000108087810 */ /* 0x000fca0007f1e0ff */
[----:B------:R-:W-:-:S05]  /*2fd0*/  IMAD.X R9, RZ, RZ, R9, P0 ;  /* 0x000000ffff097224 */ /* 0x000fca00000e0609 */
[-CC-:B------:R-:W-:Y:S02]  /*2fe0*/  SHF.R.U64 R0, R8, R23.reuse, R9.reuse ;  /* 0x0000001708007219 */ /* 0x180fe40000001209 */
[----:B------:R-:W-:Y:S02]  /*2ff0*/  SHF.R.U32.HI R3, RZ, R23, R9 ;  /* 0x00000017ff037219 */ /* 0x000fe40000011609 */
[----:B------:R-:W-:-:S04]  /*3000*/  ISETP.NE.U32.AND P0, PT, R0, RZ, PT ;  /* 0x000000ff0000720c */ /* 0x000fc80003f05070 */
[----:B------:R-:W-:Y:S01]  /*3010*/  ISETP.NE.AND.EX P0, PT, R3, RZ, PT, P0 ;  /* 0x000000ff0300720c */ /* 0x000fe20003f05300 */
[----:B--2---:R0:W-:-:S12]  /*3020*/  STG.E desc[UR36][R6.64], R5 ;  /* 0x0000000506007986 */ /* 0x0041d8000c101924 */
[----:B------:R-:W-:Y:S05]  /*3030*/  @!P0 BRA `(.L_x_36) ;  /* 0xfffffffc00bc8947 */ /* 0x000fea000383ffff */
[----:B------:R-:W-:Y:S05]  /*3040*/  BSYNC.RECONVERGENT B0 ;  /* 0x0000000000007941 */ /* 0x000fea0003800200 */
.L_x_35:
[----:B------:R-:W-:Y:S01]  /*3050*/  MOV R0, 0x8 ;  /* 0x0000000800007802 */ /* 0x000fe20000000f00 */
[----:B------:R-:W-:Y:S02]  /*3060*/  IMAD.MOV.U32 R4, RZ, RZ, R18 ;  /* 0x000000ffff047224 */ /* 0x000fe400078e0012 */
[----:B0-----:R-:W-:Y:S01]  /*3070*/  IMAD.MOV.U32 R5, RZ, RZ, R2 ;  /* 0x000000ffff057224 */ /* 0x001fe200078e0002 */
[----:B------:R0:W1:Y:S06]  /*3080*/  LDC.64 R6, c[0x4][R0] ;  /* 0x0100000000067b82 */ /* 0x00006c0000000a00 */
[----:B------:R-:W-:-:S07]  /*3090*/  LEPC R20, `(.L_x_37) ;  /* 0x000000001014794e */ /* 0x000fce0000000000 */
[----:B01---5:R-:W-:Y:S05]  /*30a0*/  CALL.ABS.NOINC R6 ;  /* 0x0000000006007343 */ /* 0x023fea0003c00000 */
.L_x_37:
[----:B------:R-:W-:Y:S05]  /*30b0*/  EXIT ;  /* 0x000000000000794d */ /* 0x000fea0003800000 */
.L_x_38:
[----:B------:R-:W-:-:S00]  /*30c0*/  BRA `(.L_x_38) ;  /* 0xfffffffc00fc7947 */ /* 0x000fc0000383ffff */
[----:B------:R-:W-:-:S00]  /*30d0*/  NOP ;  /* 0x0000000000007918 */ /* 0x000fc00000000000 */
        /* <DEDUP_REMOVED lines=10> */
.L_x_39:


//--------------------- .nv.global.init           --------------------------
	.section	.nv.global.init,"aw",@progbits
.nv.global.init:
	.type		$str$2,@object
	.size		$str$2,($str - $str$2)
$str$2:
        /*0000*/ 	.byte	0x6e, 0x20, 0x3d, 0x3d, 0x20, 0x28, 0x31, 0x75, 0x20, 0x3c, 0x3c, 0x20, 0x6c, 0x6f, 0x67, 0x6e
        /*0010*/ 	.byte	0x29, 0x00
	.type		$str,@object
	.size		$str,($str$1 - $str)
$str:
        /*0012*/ 	.byte	0x6c, 0x65, 0x6e, 0x67, 0x74, 0x68, 0x20, 0x3d, 0x3d, 0x20, 0x31, 0x75, 0x6c, 0x3c, 0x3c, 0x6c
        /*0022*/ 	.byte	0x6f, 0x67, 0x5f, 0x6d, 0x00
	.type		$str$1,@object
	.size		$str$1,(__unnamed_1 - $str$1)
$str$1:
        /*0027*/ 	.byte	0x2f, 0x74, 0x6d, 0x70, 0x2f, 0x73, 0x61, 0x73, 0x73, 0x5f, 0x63, 0x75, 0x5f, 0x64, 0x70, 0x39
        /*0037*/ 	.byte	0x6c, 0x39, 0x36, 0x5f, 0x39, 0x2f, 0x6b, 0x2e, 0x63, 0x75, 0x00
	.type		__unnamed_1,@object
	.size		__unnamed_1,(.L_0 - __unnamed_1)
__unnamed_1:
        /*0042*/ 	.byte	0x76, 0x6f, 0x69, 0x64, 0x20, 0x63, 0x75, 0x64, 0x61, 0x5f, 0x66, 0x66, 0x74, 0x28, 0x46, 0x69
        /*0052*/ 	.byte	0x65, 0x6c, 0x64, 0x54, 0x20, 0x2a, 0x2c, 0x20, 0x75, 0x6e, 0x73, 0x69, 0x67, 0x6e, 0x65, 0x64
        /*0062*/ 	.byte	0x20, 0x6c, 0x6f, 0x6e, 0x67, 0x2c, 0x20, 0x46, 0x69, 0x65, 0x6c, 0x64, 0x54, 0x20, 0x2a, 0x2c
        /*0072*/ 	.byte	0x20, 0x46, 0x69, 0x65, 0x6c, 0x64, 0x54, 0x20, 0x2a, 0x29, 0x20, 0x5b, 0x77, 0x69, 0x74, 0x68
        /*0082*/ 	.byte	0x20, 0x46, 0x69, 0x65, 0x6c, 0x64, 0x54, 0x20, 0x3d, 0x20, 0x69, 0x6e, 0x74, 0x5d, 0x00
.L_0:


//--------------------- .nv.shared.reserved.0     --------------------------
	.section	.nv.shared.reserved.0,"aw",@nobits
	.weak		__nv_reservedSMEM_offset_0_alias
	.size		__nv_reservedSMEM_offset_0_alias, 0, 64
	.other		__nv_reservedSMEM_offset_0_alias,@"STO_CUDA_RESERVED_SHARED STV_DEFAULT"
__nv_reservedSMEM_offset_0_alias:
	.zero		0
	.zero		64


//--------------------- .nv.constant0._Z8cuda_fftIiEvPT_mS1_S1_ --------------------------
	.section	.nv.constant0._Z8cuda_fftIiEvPT_mS1_S1_,"a",@progbits
	.sectionflags	@""
	.align	4
.nv.constant0._Z8cuda_fftIiEvPT_mS1_S1_:
	.zero		928


//--------------------- SYMBOLS --------------------------

	.type		.nv.reservedSmem.offset0,@object
	.size		.nv.reservedSmem.offset0,0x4
	.type		malloc,@function
	.type		free,@function
	.type		__assertfail,@function
